	.target	sm_90a

	.elftype	@"ET_EXEC"


//--------------------- .note.nv.tkinfo           --------------------------
	.section	.note.nv.tkinfo,"",@"SHT_NOTE"
	.sectionflags	@"SHF_NOTE_NV_TKINFO"
	.tkinfo
        /*0018*/ 	.word	0x00000002
        /*0030*/ 	.string	""
        /*0030*/ 	.string	"ptxas"
        /*0030*/ 	.string	"Cuda compilation tools, release 13.0, V13.0.88"
        /*0030*/ 	.string	"Build cuda_13.0.r13.0/compiler.36424714_0"
        /*0030*/ 	.string	"-arch sm_90a -m 64 "



//--------------------- .note.nv.cuinfo           --------------------------
	.section	.note.nv.cuinfo,"",@"SHT_NOTE"
	.sectionflags	@"SHF_NOTE_NV_CUINFO"
        /*0018*/ 	.short	0x0002
        /*001a*/ 	.short	0x005a
        /*001c*/ 	.short	0x0082
	.zero		2


//--------------------- .nv.info                  --------------------------
	.section	.nv.info,"",@"SHT_CUDA_INFO"
	.align	4


	//----- nvinfo : EIATTR_REGCOUNT
	.align		4
        /*0000*/ 	.byte	0x04, 0x2f
        /*0002*/ 	.short	(.L_15 - .L_14)
	.align		4
.L_14:
        /*0004*/ 	.word	index@(_ZN7cutlass13device_kernelINS_4gemm6kernel13GemmUniversalIN4cute5tupleIJiiiiEEENS1_10collective13CollectiveMmaINS1_34MainloopSm90TmaGmmaWarpSpecializedILi7ENS5_IJNS4_1CILi1EEESB_SB_EEENS1_35KernelTmaWarpSpecializedCooperativeEEENS5_IJNSA_ILi256EEENSA_ILi64EEENSA_ILi128EEEEEENS_10tfloat32_tENS5_IJlSB_lEEESJ_SK_NS4_8TiledMMAINS4_8MMA_AtomIJNS4_4SM904GMMA29MMA_64x64x8_F32TF32TF32_SS_TNILNSO_7ScaleInE1ELSQ_1EEEEEENS4_6LayoutINS5_IJNSA_ILi2EEESB_SB_EEENS5_IJSB_NSA_ILi0EEESW_EEEEENS5_IJNS4_10UnderscoreESZ_SZ_EEEEENS4_13SM90_TMA_LOADENS4_14ComposedLayoutINS4_7SwizzleILi3ELi4ELi3EEENS4_18smem_ptr_flag_bitsILi32EEENST_INS5_IJNSA_ILi8EEENSA_ILi32EEEEEENS5_IJS19_SB_EEEEEEEvNS4_8identityES12_S1D_vS1E_EENS_8epilogue10collective6detail29Sm90TmaWarpSpecializedAdapterINS1H_15DefaultEpilogueISJ_SK_SK_NS1G_6thread17LinearCombinationISJ_Li1EffLNS1L_9ScaleType4KindE0ELNS_15FloatRoundStyleE2ESJ_EENS1_15EpilogueDefaultEEEEEvvEEEEvNT_6ParamsE)
        /*0008*/ 	.word	0x000000a8


	//----- nvinfo : EIATTR_FRAME_SIZE
	.align		4
.L_15:
        /*000c*/ 	.byte	0x04, 0x11
        /*000e*/ 	.short	(.L_17 - .L_16)
	.align		4
.L_16:
        /*0010*/ 	.word	index@(_ZN7cutlass13device_kernelINS_4gemm6kernel13GemmUniversalIN4cute5tupleIJiiiiEEENS1_10collective13CollectiveMmaINS1_34MainloopSm90TmaGmmaWarpSpecializedILi7ENS5_IJNS4_1CILi1EEESB_SB_EEENS1_35KernelTmaWarpSpecializedCooperativeEEENS5_IJNSA_ILi256EEENSA_ILi64EEENSA_ILi128EEEEEENS_10tfloat32_tENS5_IJlSB_lEEESJ_SK_NS4_8TiledMMAINS4_8MMA_AtomIJNS4_4SM904GMMA29MMA_64x64x8_F32TF32TF32_SS_TNILNSO_7ScaleInE1ELSQ_1EEEEEENS4_6LayoutINS5_IJNSA_ILi2EEESB_SB_EEENS5_IJSB_NSA_ILi0EEESW_EEEEENS5_IJNS4_10UnderscoreESZ_SZ_EEEEENS4_13SM90_TMA_LOADENS4_14ComposedLayoutINS4_7SwizzleILi3ELi4ELi3EEENS4_18smem_ptr_flag_bitsILi32EEENST_INS5_IJNSA_ILi8EEENSA_ILi32EEEEEENS5_IJS19_SB_EEEEEEEvNS4_8identityES12_S1D_vS1E_EENS_8epilogue10collective6detail29Sm90TmaWarpSpecializedAdapterINS1H_15DefaultEpilogueISJ_SK_SK_NS1G_6thread17LinearCombinationISJ_Li1EffLNS1L_9ScaleType4KindE0ELNS_15FloatRoundStyleE2ESJ_EENS1_15EpilogueDefaultEEEEEvvEEEEvNT_6ParamsE)
        /*0014*/ 	.word	0x00000000


	//----- nvinfo : EIATTR_MIN_STACK_SIZE
	.align		4
.L_17:
        /*0018*/ 	.byte	0x04, 0x12
        /*001a*/ 	.short	(.L_19 - .L_18)
	.align		4
.L_18:
        /*001c*/ 	.word	index@(_ZN7cutlass13device_kernelINS_4gemm6kernel13GemmUniversalIN4cute5tupleIJiiiiEEENS1_10collective13CollectiveMmaINS1_34MainloopSm90TmaGmmaWarpSpecializedILi7ENS5_IJNS4_1CILi1EEESB_SB_EEENS1_35KernelTmaWarpSpecializedCooperativeEEENS5_IJNSA_ILi256EEENSA_ILi64EEENSA_ILi128EEEEEENS_10tfloat32_tENS5_IJlSB_lEEESJ_SK_NS4_8TiledMMAINS4_8MMA_AtomIJNS4_4SM904GMMA29MMA_64x64x8_F32TF32TF32_SS_TNILNSO_7ScaleInE1ELSQ_1EEEEEENS4_6LayoutINS5_IJNSA_ILi2EEESB_SB_EEENS5_IJSB_NSA_ILi0EEESW_EEEEENS5_IJNS4_10UnderscoreESZ_SZ_EEEEENS4_13SM90_TMA_LOADENS4_14ComposedLayoutINS4_7SwizzleILi3ELi4ELi3EEENS4_18smem_ptr_flag_bitsILi32EEENST_INS5_IJNSA_ILi8EEENSA_ILi32EEEEEENS5_IJS19_SB_EEEEEEEvNS4_8identityES12_S1D_vS1E_EENS_8epilogue10collective6detail29Sm90TmaWarpSpecializedAdapterINS1H_15DefaultEpilogueISJ_SK_SK_NS1G_6thread17LinearCombinationISJ_Li1EffLNS1L_9ScaleType4KindE0ELNS_15FloatRoundStyleE2ESJ_EENS1_15EpilogueDefaultEEEEEvvEEEEvNT_6ParamsE)
        /*0020*/ 	.word	0x00000000
.L_19:


//--------------------- .nv.compat                --------------------------
	.section	.nv.compat,"",@"SHT_CUDA_COMPAT_INFO"
	.align	4
        /*0000*/ 	.byte	0x02, 0x09, 0x01, 0x00, 0x02, 0x02, 0x04, 0x00, 0x02, 0x05, 0x05, 0x00, 0x03, 0x07, 0x01, 0x01
        /*0010*/ 	.byte	0x02, 0x03, 0x01, 0x00, 0x02, 0x06, 0x01, 0x00, 0x04, 0x0b, 0x08, 0x00, 0x00, 0x00, 0x00, 0x00
        /*0020*/ 	.byte	0x00, 0x00, 0x00, 0x00


//--------------------- .nv.info._ZN7cutlass13device_kernelINS_4gemm6kernel13GemmUniversalIN4cute5tupleIJiiiiEEENS1_10collective13CollectiveMmaINS1_34MainloopSm90TmaGmmaWarpSpecializedILi7ENS5_IJNS4_1CILi1EEESB_SB_EEENS1_35KernelTmaWarpSpecializedCooperativeEEENS5_IJNSA_ILi256EEENSA_ILi64EEENSA_ILi128EEEEEENS_10tfloat32_tENS5_IJlSB_lEEESJ_SK_NS4_8TiledMMAINS4_8MMA_AtomIJNS4_4SM904GMMA29MMA_64x64x8_F32TF32TF32_SS_TNILNSO_7ScaleInE1ELSQ_1EEEEEENS4_6LayoutINS5_IJNSA_ILi2EEESB_SB_EEENS5_IJSB_NSA_ILi0EEESW_EEEEENS5_IJNS4_10UnderscoreESZ_SZ_EEEEENS4_13SM90_TMA_LOADENS4_14ComposedLayoutINS4_7SwizzleILi3ELi4ELi3EEENS4_18smem_ptr_flag_bitsILi32EEENST_INS5_IJNSA_ILi8EEENSA_ILi32EEEEEENS5_IJS19_SB_EEEEEEEvNS4_8identityES12_S1D_vS1E_EENS_8epilogue10collective6detail29Sm90TmaWarpSpecializedAdapterINS1H_15DefaultEpilogueISJ_SK_SK_NS1G_6thread17LinearCombinationISJ_Li1EffLNS1L_9ScaleType4KindE0ELNS_15FloatRoundStyleE2ESJ_EENS1_15EpilogueDefaultEEEEEvvEEEEvNT_6ParamsE --------------------------
	.section	.nv.info._ZN7cutlass13device_kernelINS_4gemm6kernel13GemmUniversalIN4cute5tupleIJiiiiEEENS1_10collective13CollectiveMmaINS1_34MainloopSm90TmaGmmaWarpSpecializedILi7ENS5_IJNS4_1CILi1EEESB_SB_EEENS1_35KernelTmaWarpSpecializedCooperativeEEENS5_IJNSA_ILi256EEENSA_ILi64EEENSA_ILi128EEEEEENS_10tfloat32_tENS5_IJlSB_lEEESJ_SK_NS4_8TiledMMAINS4_8MMA_AtomIJNS4_4SM904GMMA29MMA_64x64x8_F32TF32TF32_SS_TNILNSO_7ScaleInE1ELSQ_1EEEEEENS4_6LayoutINS5_IJNSA_ILi2EEESB_SB_EEENS5_IJSB_NSA_ILi0EEESW_EEEEENS5_IJNS4_10UnderscoreESZ_SZ_EEEEENS4_13SM90_TMA_LOADENS4_14ComposedLayoutINS4_7SwizzleILi3ELi4ELi3EEENS4_18smem_ptr_flag_bitsILi32EEENST_INS5_IJNSA_ILi8EEENSA_ILi32EEEEEENS5_IJS19_SB_EEEEEEEvNS4_8identityES12_S1D_vS1E_EENS_8epilogue10collective6detail29Sm90TmaWarpSpecializedAdapterINS1H_15DefaultEpilogueISJ_SK_SK_NS1G_6thread17LinearCombinationISJ_Li1EffLNS1L_9ScaleType4KindE0ELNS_15FloatRoundStyleE2ESJ_EENS1_15EpilogueDefaultEEEEEvvEEEEvNT_6ParamsE,"",@"SHT_CUDA_INFO"
	.sectionflags	@""
	.align	4


	//----- nvinfo : EIATTR_CUDA_API_VERSION
	.align		4
        /*0000*/ 	.byte	0x04, 0x37
        /*0002*/ 	.short	(.L_21 - .L_20)
.L_20:
        /*0004*/ 	.word	0x00000082


	//----- nvinfo : EIATTR_KPARAM_INFO
	.align		4
.L_21:
        /*0008*/ 	.byte	0x04, 0x17
        /*000a*/ 	.short	(.L_23 - .L_22)
.L_22:
        /*000c*/ 	.word	0x00000000
        /*0010*/ 	.short	0x0000
        /*0012*/ 	.short	0x0070
        /*0014*/ 	.byte	0x00, 0xf0, 0x01, 0x10


	//----- nvinfo : EIATTR_SPARSE_MMA_MASK
	.align		4
.L_23:
        /*0018*/ 	.byte	0x03, 0x50
        /*001a*/ 	.short	0x0000


	//----- nvinfo : EIATTR_MAXREG_COUNT
	.align		4
        /*001c*/ 	.byte	0x03, 0x1b
        /*001e*/ 	.short	0x00a8


	//----- nvinfo : EIATTR_NUM_BARRIERS
	.align		4
        /*0020*/ 	.byte	0x02, 0x4c
        /*0022*/ 	.byte	0x01
	.zero		1


	//----- nvinfo : EIATTR_EXTERNS
	.align		4
        /*0024*/ 	.byte	0x04, 0x0f
        /*0026*/ 	.short	(.L_25 - .L_24)


	//   ....[0]....
	.align		4
.L_24:
        /*0028*/ 	.word	index@(__assertfail)


	//----- nvinfo : EIATTR_MERCURY_ISA_VERSION
	.align		4
.L_25:
        /*002c*/ 	.byte	0x03, 0x5f
        /*002e*/ 	.short	0x0101


	//----- nvinfo : EIATTR_INT_WARP_WIDE_INSTR_OFFSETS
	.align		4
        /*0030*/ 	.byte	0x04, 0x31
        /*0032*/ 	.short	(.L_27 - .L_26)


	//   ....[0]....
.L_26:
        /*0034*/ 	.word	0x000003e0


	//   ....[1]....
        /*0038*/ 	.word	0x000003f0


	//   ....[2]....
        /*003c*/ 	.word	0x00000530


	//----- nvinfo : EIATTR_COOP_GROUP_MASK_REGIDS
	.align		4
.L_27:
        /*0040*/ 	.byte	0x04, 0x29
        /*0042*/ 	.short	(.L_29 - .L_28)


	//   ....[0]....
.L_28:
        /*0044*/ 	.word	0xffffffff


	//   ....[1]....
        /*0048*/ 	.word	0xffffffff


	//   ....[2]....
        /*004c*/ 	.word	0xffffffff


	//   ....[3]....
        /*0050*/ 	.word	0xffffffff


	//   ....[4]....
        /*0054*/ 	.word	0xffffffff


	//----- nvinfo : EIATTR_COOP_GROUP_INSTR_OFFSETS
	.align		4
.L_29:
        /*0058*/ 	.byte	0x04, 0x28
        /*005a*/ 	.short	(.L_31 - .L_30)


	//   ....[0]....
.L_30:
        /*005c*/ 	.word	0x00000060


	//   ....[1]....
        /*0060*/ 	.word	0x00000070


	//   ....[2]....
        /*0064*/ 	.word	0x00000130


	//   ....[3]....
        /*0068*/ 	.word	0x00000320


	//   ....[4]....
        /*006c*/ 	.word	0x00001260


	//----- nvinfo : EIATTR_REG_RECONFIG
	.align		4
.L_31:
        /*0070*/ 	.byte	0x01, 0x54
	.zero		2


	//----- nvinfo : EIATTR_SYSCALL_OFFSETS
	.align		4
        /*0074*/ 	.byte	0x04, 0x46
        /*0076*/ 	.short	(.L_33 - .L_32)


	//   ....[0]....
.L_32:
        /*0078*/ 	.word	0x00001450


	//----- nvinfo : EIATTR_MBARRIER_INSTR_OFFSETS
	.align		4
.L_33:
        /*007c*/ 	.byte	0x04, 0x39
        /*007e*/ 	.short	(.L_35 - .L_34)


	//   ....[0]....
.L_34:
        /*0080*/ 	.word	0x00000230
        /*0084*/ 	.word	0x000000ff
        /*0088*/ 	.word	0x00000000
        /*008c*/ 	.short	0x0100
        /*008e*/ 	.byte	0x08
	.zero		1


	//   ....[1]....
        /*0090*/ 	.word	0x00000240
        /*0094*/ 	.word	0x000000ff
        /*0098*/ 	.word	0x00000038
        /*009c*/ 	.short	0x0100
        /*009e*/ 	.byte	0x08
	.zero		1


	//   ....[2]....
        /*00a0*/ 	.word	0x00000250
        /*00a4*/ 	.word	0x000000ff
        /*00a8*/ 	.word	0x00000008
        /*00ac*/ 	.short	0x0100
        /*00ae*/ 	.byte	0x08
	.zero		1


	//   ....[3]....
        /*00b0*/ 	.word	0x00000260
        /*00b4*/ 	.word	0x000000ff
        /*00b8*/ 	.word	0x00000040
        /*00bc*/ 	.short	0x0100
        /*00be*/ 	.byte	0x08
	.zero		1


	//   ....[4]....
        /*00c0*/ 	.word	0x00000270
        /*00c4*/ 	.word	0x000000ff
        /*00c8*/ 	.word	0x00000010
        /*00cc*/ 	.short	0x0100
        /*00ce*/ 	.byte	0x08
	.zero		1


	//   ....[5]....
        /*00d0*/ 	.word	0x00000280
        /*00d4*/ 	.word	0x000000ff
        /*00d8*/ 	.word	0x00000048
        /*00dc*/ 	.short	0x0100
        /*00de*/ 	.byte	0x08
	.zero		1


	//   ....[6]....
        /*00e0*/ 	.word	0x00000290
        /*00e4*/ 	.word	0x000000ff
        /*00e8*/ 	.word	0x00000018
        /*00ec*/ 	.short	0x0100
        /*00ee*/ 	.byte	0x08
	.zero		1


	//   ....[7]....
        /*00f0*/ 	.word	0x000002a0
        /*00f4*/ 	.word	0x000000ff
        /*00f8*/ 	.word	0x00000050
        /*00fc*/ 	.short	0x0100
        /*00fe*/ 	.byte	0x08
	.zero		1


	//   ....[8]....
        /*0100*/ 	.word	0x000002b0
        /*0104*/ 	.word	0x000000ff
        /*0108*/ 	.word	0x00000020
        /*010c*/ 	.short	0x0100
        /*010e*/ 	.byte	0x08
	.zero		1


	//   ....[9]....
        /*0110*/ 	.word	0x000002c0
        /*0114*/ 	.word	0x000000ff
        /*0118*/ 	.word	0x00000058
        /*011c*/ 	.short	0x0100
        /*011e*/ 	.byte	0x08
	.zero		1


	//   ....[10]....
        /*0120*/ 	.word	0x000002d0
        /*0124*/ 	.word	0x000000ff
        /*0128*/ 	.word	0x00000028
        /*012c*/ 	.short	0x0100
        /*012e*/ 	.byte	0x08
	.zero		1


	//   ....[11]....
        /*0130*/ 	.word	0x000002e0
        /*0134*/ 	.word	0x000000ff
        /*0138*/ 	.word	0x00000060
        /*013c*/ 	.short	0x0100
        /*013e*/ 	.byte	0x08
	.zero		1


	//   ....[12]....
        /*0140*/ 	.word	0x000002f0
        /*0144*/ 	.word	0x000000ff
        /*0148*/ 	.word	0x00000030
        /*014c*/ 	.short	0x0100
        /*014e*/ 	.byte	0x08
	.zero		1


	//   ....[13]....
        /*0150*/ 	.word	0x00000300
        /*0154*/ 	.word	0x000000ff
        /*0158*/ 	.word	0x00000068
        /*015c*/ 	.short	0x0100
        /*015e*/ 	.byte	0x08
	.zero		1


	//   ....[14]....
        /*0160*/ 	.word	0x000005b0
        /*0164*/ 	.word	0x000000ff
        /*0168*/ 	.word	0x00000080
        /*016c*/ 	.short	0x0100
        /*016e*/ 	.byte	0x08
	.zero		1


	//   ....[15]....
        /*0170*/ 	.word	0x00000630
        /*0174*/ 	.word	0x000000ff
        /*0178*/ 	.word	0x00000088
        /*017c*/ 	.short	0x0100
        /*017e*/ 	.byte	0x08
	.zero		1


	//   ....[16]....
        /*0180*/ 	.word	0x000014d0
        /*0184*/ 	.word	0x00000003
        /*0188*/ 	.word	0x00000000
        /*018c*/ 	.short	0x010a
        /*018e*/ 	.byte	0x3f
	.zero		1


	//   ....[17]....
        /*0190*/ 	.word	0x00001530
        /*0194*/ 	.word	0x00000003
        /*0198*/ 	.word	0x00000000
        /*019c*/ 	.short	0x010a
        /*019e*/ 	.byte	0x3f
	.zero		1


	//   ....[18]....
        /*01a0*/ 	.word	0x000023e0
        /*01a4*/ 	.word	0x000000ff
        /*01a8*/ 	.word	0x00000000
        /*01ac*/ 	.short	0x010a
        /*01ae*/ 	.byte	0x04
	.zero		1


	//   ....[19]....
        /*01b0*/ 	.word	0x00002420
        /*01b4*/ 	.word	0x000000ff
        /*01b8*/ 	.word	0x00000000
        /*01bc*/ 	.short	0x010a
        /*01be*/ 	.byte	0x04
	.zero		1


	//   ....[20]....
        /*01c0*/ 	.word	0x000031c0
        /*01c4*/ 	.word	0x000000ff
        /*01c8*/ 	.word	0x00000000
        /*01cc*/ 	.short	0x0101
        /*01ce*/ 	.byte	0x0b
	.zero		1


	//   ....[21]....
        /*01d0*/ 	.word	0x000033c0
        /*01d4*/ 	.word	0x000000ff
        /*01d8*/ 	.word	0x00000000
        /*01dc*/ 	.short	0x0101
        /*01de*/ 	.byte	0x04
	.zero		1


	//   ....[22]....
        /*01e0*/ 	.word	0x00008e00
        /*01e4*/ 	.word	0x0000000e
        /*01e8*/ 	.word	0x00000038
        /*01ec*/ 	.short	0x010a
        /*01ee*/ 	.byte	0x3f
	.zero		1


	//   ....[23]....
        /*01f0*/ 	.word	0x00009410
        /*01f4*/ 	.word	0x00000006
        /*01f8*/ 	.word	0x00000088
        /*01fc*/ 	.short	0x0101
        /*01fe*/ 	.byte	0x3f
	.zero		1


	//   ....[24]....
        /*0200*/ 	.word	0x00009af0
        /*0204*/ 	.word	0x00000007
        /*0208*/ 	.word	0x00000000
        /*020c*/ 	.short	0x010a
        /*020e*/ 	.byte	0x3f
	.zero		1


	//   ....[25]....
        /*0210*/ 	.word	0x00009b70
        /*0214*/ 	.word	0x00000009
        /*0218*/ 	.word	0x00000000
        /*021c*/ 	.short	0x010a
        /*021e*/ 	.byte	0x3f
	.zero		1


	//   ....[26]....
        /*0220*/ 	.word	0x00009c00
        /*0224*/ 	.word	0x00000006
        /*0228*/ 	.word	0x00000000
        /*022c*/ 	.short	0x010a
        /*022e*/ 	.byte	0x3f
	.zero		1


	//   ....[27]....
        /*0230*/ 	.word	0x00009c90
        /*0234*/ 	.word	0x00000009
        /*0238*/ 	.word	0x00000000
        /*023c*/ 	.short	0x010a
        /*023e*/ 	.byte	0x3f
	.zero		1


	//   ....[28]....
        /*0240*/ 	.word	0x00009d20
        /*0244*/ 	.word	0x00000006
        /*0248*/ 	.word	0x00000000
        /*024c*/ 	.short	0x010a
        /*024e*/ 	.byte	0x3f
	.zero		1


	//   ....[29]....
        /*0250*/ 	.word	0x00009db0
        /*0254*/ 	.word	0x00000009
        /*0258*/ 	.word	0x00000000
        /*025c*/ 	.short	0x010a
        /*025e*/ 	.byte	0x3f
	.zero		1


	//   ....[30]....
        /*0260*/ 	.word	0x00009e40
        /*0264*/ 	.word	0x00000003
        /*0268*/ 	.word	0x00000000
        /*026c*/ 	.short	0x010a
        /*026e*/ 	.byte	0x3f
	.zero		1


	//   ....[31]....
        /*0270*/ 	.word	0x00009ea0
        /*0274*/ 	.word	0x00000003
        /*0278*/ 	.word	0x00000000
        /*027c*/ 	.short	0x010a
        /*027e*/ 	.byte	0x3f
	.zero		1


	//   ....[32]....
        /*0280*/ 	.word	0x00009f00
        /*0284*/ 	.word	0x00000004
        /*0288*/ 	.word	0x00000000
        /*028c*/ 	.short	0x010a
        /*028e*/ 	.byte	0x3f
	.zero		1


	//   ....[33]....
        /*0290*/ 	.word	0x00009fd0
        /*0294*/ 	.word	0x0000000e
        /*0298*/ 	.word	0x00000038
        /*029c*/ 	.short	0x010a
        /*029e*/ 	.byte	0x3f
	.zero		1


	//   ....[34]....
        /*02a0*/ 	.word	0x0000a0a0
        /*02a4*/ 	.word	0x00000007
        /*02a8*/ 	.word	0x00000000
        /*02ac*/ 	.short	0x010a
        /*02ae*/ 	.byte	0x3f
	.zero		1


	//   ....[35]....
        /*02b0*/ 	.word	0x0000a0f0
        /*02b4*/ 	.word	0x00000009
        /*02b8*/ 	.word	0x00000000
        /*02bc*/ 	.short	0x010a
        /*02be*/ 	.byte	0x3f
	.zero		1


	//   ....[36]....
        /*02c0*/ 	.word	0x0000a140
        /*02c4*/ 	.word	0x00000006
        /*02c8*/ 	.word	0x00000000
        /*02cc*/ 	.short	0x010a
        /*02ce*/ 	.byte	0x3f
	.zero		1


	//   ....[37]....
        /*02d0*/ 	.word	0x0000a190
        /*02d4*/ 	.word	0x00000009
        /*02d8*/ 	.word	0x00000000
        /*02dc*/ 	.short	0x010a
        /*02de*/ 	.byte	0x3f
	.zero		1


	//   ....[38]....
        /*02e0*/ 	.word	0x0000a1e0
        /*02e4*/ 	.word	0x00000006
        /*02e8*/ 	.word	0x00000000
        /*02ec*/ 	.short	0x010a
        /*02ee*/ 	.byte	0x3f
	.zero		1


	//   ....[39]....
        /*02f0*/ 	.word	0x0000a230
        /*02f4*/ 	.word	0x00000009
        /*02f8*/ 	.word	0x00000000
        /*02fc*/ 	.short	0x010a
        /*02fe*/ 	.byte	0x3f
	.zero		1


	//----- nvinfo : EIATTR_NUM_MBARRIERS
	.align		4
.L_35:
        /*0300*/ 	.byte	0x03, 0x38
        /*0302*/ 	.short	0x0010


	//----- nvinfo : EIATTR_EXIT_INSTR_OFFSETS
	.align		4
        /*0304*/ 	.byte	0x04, 0x1c
        /*0306*/ 	.short	(.L_37 - .L_36)


	//   ....[0]....
.L_36:
        /*0308*/ 	.word	0x000006d0


	//   ....[1]....
        /*030c*/ 	.word	0x00000fa0


	//   ....[2]....
        /*0310*/ 	.word	0x000084e0


	//   ....[3]....
        /*0314*/ 	.word	0x00008b10


	//   ....[4]....
        /*0318*/ 	.word	0x00009e90


	//----- nvinfo : EIATTR_MAX_THREADS
	.align		4
.L_37:
        /*031c*/ 	.byte	0x04, 0x05
        /*031e*/ 	.short	(.L_39 - .L_38)
.L_38:
        /*0320*/ 	.word	0x00000180
        /*0324*/ 	.word	0x00000001
        /*0328*/ 	.word	0x00000001


	//----- nvinfo : EIATTR_CRS_STACK_SIZE
	.align		4
.L_39:
        /*032c*/ 	.byte	0x04, 0x1e
        /*032e*/ 	.short	(.L_41 - .L_40)
.L_40:
        /*0330*/ 	.word	0x00000000


	//----- nvinfo : EIATTR_CBANK_PARAM_SIZE
	.align		4
.L_41:
        /*0334*/ 	.byte	0x03, 0x19
        /*0336*/ 	.short	0x0470


	//----- nvinfo : EIATTR_PARAM_CBANK
	.align		4
        /*0338*/ 	.byte	0x04, 0x0a
        /*033a*/ 	.short	(.L_43 - .L_42)
	.align		4
.L_42:
        /*033c*/ 	.word	index@(.nv.constant0._ZN7cutlass13device_kernelINS_4gemm6kernel13GemmUniversalIN4cute5tupleIJiiiiEEENS1_10collective13CollectiveMmaINS1_34MainloopSm90TmaGmmaWarpSpecializedILi7ENS5_IJNS4_1CILi1EEESB_SB_EEENS1_35KernelTmaWarpSpecializedCooperativeEEENS5_IJNSA_ILi256EEENSA_ILi64EEENSA_ILi128EEEEEENS_10tfloat32_tENS5_IJlSB_lEEESJ_SK_NS4_8TiledMMAINS4_8MMA_AtomIJNS4_4SM904GMMA29MMA_64x64x8_F32TF32TF32_SS_TNILNSO_7ScaleInE1ELSQ_1EEEEEENS4_6LayoutINS5_IJNSA_ILi2EEESB_SB_EEENS5_IJSB_NSA_ILi0EEESW_EEEEENS5_IJNS4_10UnderscoreESZ_SZ_EEEEENS4_13SM90_TMA_LOADENS4_14ComposedLayoutINS4_7SwizzleILi3ELi4ELi3EEENS4_18smem_ptr_flag_bitsILi32EEENST_INS5_IJNSA_ILi8EEENSA_ILi32EEEEEENS5_IJS19_SB_EEEEEEEvNS4_8identityES12_S1D_vS1E_EENS_8epilogue10collective6detail29Sm90TmaWarpSpecializedAdapterINS1H_15DefaultEpilogueISJ_SK_SK_NS1G_6thread17LinearCombinationISJ_Li1EffLNS1L_9ScaleType4KindE0ELNS_15FloatRoundStyleE2ESJ_EENS1_15EpilogueDefaultEEEEEvvEEEEvNT_6ParamsE)
        /*0340*/ 	.short	0x0210
        /*0342*/ 	.short	0x0470


	//----- nvinfo : EIATTR_SW_WAR
	.align		4
.L_43:
        /*0344*/ 	.byte	0x04, 0x36
        /*0346*/ 	.short	(.L_45 - .L_44)
.L_44:
        /*0348*/ 	.word	0x00000008
.L_45:


//--------------------- .nv.callgraph             --------------------------
	.section	.nv.callgraph,"",@"SHT_CUDA_CALLGRAPH"
	.align	4
	.sectionentsize	8
	.align		4
        /*0000*/ 	.word	0x00000000
	.align		4
        /*0004*/ 	.word	0xffffffff
	.align		4
        /*0008*/ 	.word	index@(_ZN7cutlass13device_kernelINS_4gemm6kernel13GemmUniversalIN4cute5tupleIJiiiiEEENS1_10collective13CollectiveMmaINS1_34MainloopSm90TmaGmmaWarpSpecializedILi7ENS5_IJNS4_1CILi1EEESB_SB_EEENS1_35KernelTmaWarpSpecializedCooperativeEEENS5_IJNSA_ILi256EEENSA_ILi64EEENSA_ILi128EEEEEENS_10tfloat32_tENS5_IJlSB_lEEESJ_SK_NS4_8TiledMMAINS4_8MMA_AtomIJNS4_4SM904GMMA29MMA_64x64x8_F32TF32TF32_SS_TNILNSO_7ScaleInE1ELSQ_1EEEEEENS4_6LayoutINS5_IJNSA_ILi2EEESB_SB_EEENS5_IJSB_NSA_ILi0EEESW_EEEEENS5_IJNS4_10UnderscoreESZ_SZ_EEEEENS4_13SM90_TMA_LOADENS4_14ComposedLayoutINS4_7SwizzleILi3ELi4ELi3EEENS4_18smem_ptr_flag_bitsILi32EEENST_INS5_IJNSA_ILi8EEENSA_ILi32EEEEEENS5_IJS19_SB_EEEEEEEvNS4_8identityES12_S1D_vS1E_EENS_8epilogue10collective6detail29Sm90TmaWarpSpecializedAdapterINS1H_15DefaultEpilogueISJ_SK_SK_NS1G_6thread17LinearCombinationISJ_Li1EffLNS1L_9ScaleType4KindE0ELNS_15FloatRoundStyleE2ESJ_EENS1_15EpilogueDefaultEEEEEvvEEEEvNT_6ParamsE)
	.align		4
        /*000c*/ 	.word	index@(__assertfail)
	.align		4
        /*0010*/ 	.word	0x00000000
	.align		4
        /*0014*/ 	.word	0xfffffffe
	.align		4
        /*0018*/ 	.word	0x00000000
	.align		4
        /*001c*/ 	.word	0xfffffffd
	.align		4
        /*0020*/ 	.word	0x00000000
	.align		4
        /*0024*/ 	.word	0xfffffffc


//--------------------- .nv.constant4             --------------------------
	.section	.nv.constant4,"a",@progbits
	.align	8
	.align		8
.nv.constant4:
        /*0000*/ 	.dword	__assertfail
	.align		8
        /*0008*/ 	.dword	__unnamed_1
	.align		8
        /*0010*/ 	.dword	_ZN40_INTERNAL_0da6dcca_4_k_cu_86bc3695_233844cuda3std3__45__cpo5beginE
	.align		8
        /*0018*/ 	.dword	_ZN40_INTERNAL_0da6dcca_4_k_cu_86bc3695_233844cuda3std3__45__cpo3endE
	.align		8
        /*0020*/ 	.dword	_ZN40_INTERNAL_0da6dcca_4_k_cu_86bc3695_233844cuda3std3__45__cpo6cbeginE
	.align		8
        /*0028*/ 	.dword	_ZN40_INTERNAL_0da6dcca_4_k_cu_86bc3695_233844cuda3std3__45__cpo4cendE
	.align		8
        /*0030*/ 	.dword	_ZN40_INTERNAL_0da6dcca_4_k_cu_86bc3695_233844cuda3std3__442_GLOBAL__N__0da6dcca_4_k_cu_86bc3695_233846ignoreE
	.align		8
        /*0038*/ 	.dword	_ZN40_INTERNAL_0da6dcca_4_k_cu_86bc3695_233844cuda3std3__419piecewise_constructE
	.align		8
        /*0040*/ 	.dword	_ZN40_INTERNAL_0da6dcca_4_k_cu_86bc3695_233844cuda3std3__48in_placeE
	.align		8
        /*0048*/ 	.dword	_ZN40_INTERNAL_0da6dcca_4_k_cu_86bc3695_233844cuda3std6ranges3__45__cpo4swapE
	.align		8
        /*0050*/ 	.dword	_ZN40_INTERNAL_0da6dcca_4_k_cu_86bc3695_233844cuda3std6ranges3__45__cpo9iter_moveE
	.align		8
        /*0058*/ 	.dword	_ZN40_INTERNAL_0da6dcca_4_k_cu_86bc3695_233844cute7productE
	.align		8
        /*0060*/ 	.dword	_ZN40_INTERNAL_0da6dcca_4_k_cu_86bc3695_233844cute1_E
	.align		8
        /*0068*/ 	.dword	$str$22
	.align		8
        /*0070*/ 	.dword	$str$23


//--------------------- .text._ZN7cutlass13device_kernelINS_4gemm6kernel13GemmUniversalIN4cute5tupleIJiiiiEEENS1_10collective13CollectiveMmaINS1_34MainloopSm90TmaGmmaWarpSpecializedILi7ENS5_IJNS4_1CILi1EEESB_SB_EEENS1_35KernelTmaWarpSpecializedCooperativeEEENS5_IJNSA_ILi256EEENSA_ILi64EEENSA_ILi128EEEEEENS_10tfloat32_tENS5_IJlSB_lEEESJ_SK_NS4_8TiledMMAINS4_8MMA_AtomIJNS4_4SM904GMMA29MMA_64x64x8_F32TF32TF32_SS_TNILNSO_7ScaleInE1ELSQ_1EEEEEENS4_6LayoutINS5_IJNSA_ILi2EEESB_SB_EEENS5_IJSB_NSA_ILi0EEESW_EEEEENS5_IJNS4_10UnderscoreESZ_SZ_EEEEENS4_13SM90_TMA_LOADENS4_14ComposedLayoutINS4_7SwizzleILi3ELi4ELi3EEENS4_18smem_ptr_flag_bitsILi32EEENST_INS5_IJNSA_ILi8EEENSA_ILi32EEEEEENS5_IJS19_SB_EEEEEEEvNS4_8identityES12_S1D_vS1E_EENS_8epilogue10collective6detail29Sm90TmaWarpSpecializedAdapterINS1H_15DefaultEpilogueISJ_SK_SK_NS1G_6thread17LinearCombinationISJ_Li1EffLNS1L_9ScaleType4KindE0ELNS_15FloatRoundStyleE2ESJ_EENS1_15EpilogueDefaultEEEEEvvEEEEvNT_6ParamsE --------------------------
	.section	.text._ZN7cutlass13device_kernelINS_4gemm6kernel13GemmUniversalIN4cute5tupleIJiiiiEEENS1_10collective13CollectiveMmaINS1_34MainloopSm90TmaGmmaWarpSpecializedILi7ENS5_IJNS4_1CILi1EEESB_SB_EEENS1_35KernelTmaWarpSpecializedCooperativeEEENS5_IJNSA_ILi256EEENSA_ILi64EEENSA_ILi128EEEEEENS_10tfloat32_tENS5_IJlSB_lEEESJ_SK_NS4_8TiledMMAINS4_8MMA_AtomIJNS4_4SM904GMMA29MMA_64x64x8_F32TF32TF32_SS_TNILNSO_7ScaleInE1ELSQ_1EEEEEENS4_6LayoutINS5_IJNSA_ILi2EEESB_SB_EEENS5_IJSB_NSA_ILi0EEESW_EEEEENS5_IJNS4_10UnderscoreESZ_SZ_EEEEENS4_13SM90_TMA_LOADENS4_14ComposedLayoutINS4_7SwizzleILi3ELi4ELi3EEENS4_18smem_ptr_flag_bitsILi32EEENST_INS5_IJNSA_ILi8EEENSA_ILi32EEEEEENS5_IJS19_SB_EEEEEEEvNS4_8identityES12_S1D_vS1E_EENS_8epilogue10collective6detail29Sm90TmaWarpSpecializedAdapterINS1H_15DefaultEpilogueISJ_SK_SK_NS1G_6thread17LinearCombinationISJ_Li1EffLNS1L_9ScaleType4KindE0ELNS_15FloatRoundStyleE2ESJ_EENS1_15EpilogueDefaultEEEEEvvEEEEvNT_6ParamsE,"ax",@progbits
	.align	128
.text._ZN7cutlass13device_kernelINS_4gemm6kernel13GemmUniversalIN4cute5tupleIJiiiiEEENS1_10collective13CollectiveMmaINS1_34MainloopSm90TmaGmmaWarpSpecializedILi7ENS5_IJNS4_1CILi1EEESB_SB_EEENS1_35KernelTmaWarpSpecializedCooperativeEEENS5_IJNSA_ILi256EEENSA_ILi64EEENSA_ILi128EEEEEENS_10tfloat32_tENS5_IJlSB_lEEESJ_SK_NS4_8TiledMMAINS4_8MMA_AtomIJNS4_4SM904GMMA29MMA_64x64x8_F32TF32TF32_SS_TNILNSO_7ScaleInE1ELSQ_1EEEEEENS4_6LayoutINS5_IJNSA_ILi2EEESB_SB_EEENS5_IJSB_NSA_ILi0EEESW_EEEEENS5_IJNS4_10UnderscoreESZ_SZ_EEEEENS4_13SM90_TMA_LOADENS4_14ComposedLayoutINS4_7SwizzleILi3ELi4ELi3EEENS4_18smem_ptr_flag_bitsILi32EEENST_INS5_IJNSA_ILi8EEENSA_ILi32EEEEEENS5_IJS19_SB_EEEEEEEvNS4_8identityES12_S1D_vS1E_EENS_8epilogue10collective6detail29Sm90TmaWarpSpecializedAdapterINS1H_15DefaultEpilogueISJ_SK_SK_NS1G_6thread17LinearCombinationISJ_Li1EffLNS1L_9ScaleType4KindE0ELNS_15FloatRoundStyleE2ESJ_EENS1_15EpilogueDefaultEEEEEvvEEEEvNT_6ParamsE:
        .type           _ZN7cutlass13device_kernelINS_4gemm6kernel13GemmUniversalIN4cute5tupleIJiiiiEEENS1_10collective13CollectiveMmaINS1_34MainloopSm90TmaGmmaWarpSpecializedILi7ENS5_IJNS4_1CILi1EEESB_SB_EEENS1_35KernelTmaWarpSpecializedCooperativeEEENS5_IJNSA_ILi256EEENSA_ILi64EEENSA_ILi128EEEEEENS_10tfloat32_tENS5_IJlSB_lEEESJ_SK_NS4_8TiledMMAINS4_8MMA_AtomIJNS4_4SM904GMMA29MMA_64x64x8_F32TF32TF32_SS_TNILNSO_7ScaleInE1ELSQ_1EEEEEENS4_6LayoutINS5_IJNSA_ILi2EEESB_SB_EEENS5_IJSB_NSA_ILi0EEESW_EEEEENS5_IJNS4_10UnderscoreESZ_SZ_EEEEENS4_13SM90_TMA_LOADENS4_14ComposedLayoutINS4_7SwizzleILi3ELi4ELi3EEENS4_18smem_ptr_flag_bitsILi32EEENST_INS5_IJNSA_ILi8EEENSA_ILi32EEEEEENS5_IJS19_SB_EEEEEEEvNS4_8identityES12_S1D_vS1E_EENS_8epilogue10collective6detail29Sm90TmaWarpSpecializedAdapterINS1H_15DefaultEpilogueISJ_SK_SK_NS1G_6thread17LinearCombinationISJ_Li1EffLNS1L_9ScaleType4KindE0ELNS_15FloatRoundStyleE2ESJ_EENS1_15EpilogueDefaultEEEEEvvEEEEvNT_6ParamsE,@function
        .size           _ZN7cutlass13device_kernelINS_4gemm6kernel13GemmUniversalIN4cute5tupleIJiiiiEEENS1_10collective13CollectiveMmaINS1_34MainloopSm90TmaGmmaWarpSpecializedILi7ENS5_IJNS4_1CILi1EEESB_SB_EEENS1_35KernelTmaWarpSpecializedCooperativeEEENS5_IJNSA_ILi256EEENSA_ILi64EEENSA_ILi128EEEEEENS_10tfloat32_tENS5_IJlSB_lEEESJ_SK_NS4_8TiledMMAINS4_8MMA_AtomIJNS4_4SM904GMMA29MMA_64x64x8_F32TF32TF32_SS_TNILNSO_7ScaleInE1ELSQ_1EEEEEENS4_6LayoutINS5_IJNSA_ILi2EEESB_SB_EEENS5_IJSB_NSA_ILi0EEESW_EEEEENS5_IJNS4_10UnderscoreESZ_SZ_EEEEENS4_13SM90_TMA_LOADENS4_14ComposedLayoutINS4_7SwizzleILi3ELi4ELi3EEENS4_18smem_ptr_flag_bitsILi32EEENST_INS5_IJNSA_ILi8EEENSA_ILi32EEEEEENS5_IJS19_SB_EEEEEEEvNS4_8identityES12_S1D_vS1E_EENS_8epilogue10collective6detail29Sm90TmaWarpSpecializedAdapterINS1H_15DefaultEpilogueISJ_SK_SK_NS1G_6thread17LinearCombinationISJ_Li1EffLNS1L_9ScaleType4KindE0ELNS_15FloatRoundStyleE2ESJ_EENS1_15EpilogueDefaultEEEEEvvEEEEvNT_6ParamsE,(.L_x_198 - _ZN7cutlass13device_kernelINS_4gemm6kernel13GemmUniversalIN4cute5tupleIJiiiiEEENS1_10collective13CollectiveMmaINS1_34MainloopSm90TmaGmmaWarpSpecializedILi7ENS5_IJNS4_1CILi1EEESB_SB_EEENS1_35KernelTmaWarpSpecializedCooperativeEEENS5_IJNSA_ILi256EEENSA_ILi64EEENSA_ILi128EEEEEENS_10tfloat32_tENS5_IJlSB_lEEESJ_SK_NS4_8TiledMMAINS4_8MMA_AtomIJNS4_4SM904GMMA29MMA_64x64x8_F32TF32TF32_SS_TNILNSO_7ScaleInE1ELSQ_1EEEEEENS4_6LayoutINS5_IJNSA_ILi2EEESB_SB_EEENS5_IJSB_NSA_ILi0EEESW_EEEEENS5_IJNS4_10UnderscoreESZ_SZ_EEEEENS4_13SM90_TMA_LOADENS4_14ComposedLayoutINS4_7SwizzleILi3ELi4ELi3EEENS4_18smem_ptr_flag_bitsILi32EEENST_INS5_IJNSA_ILi8EEENSA_ILi32EEEEEENS5_IJS19_SB_EEEEEEEvNS4_8identityES12_S1D_vS1E_EENS_8epilogue10collective6detail29Sm90TmaWarpSpecializedAdapterINS1H_15DefaultEpilogueISJ_SK_SK_NS1G_6thread17LinearCombinationISJ_Li1EffLNS1L_9ScaleType4KindE0ELNS_15FloatRoundStyleE2ESJ_EENS1_15EpilogueDefaultEEEEEvvEEEEvNT_6ParamsE)
        .other          _ZN7cutlass13device_kernelINS_4gemm6kernel13GemmUniversalIN4cute5tupleIJiiiiEEENS1_10collective13CollectiveMmaINS1_34MainloopSm90TmaGmmaWarpSpecializedILi7ENS5_IJNS4_1CILi1EEESB_SB_EEENS1_35KernelTmaWarpSpecializedCooperativeEEENS5_IJNSA_ILi256EEENSA_ILi64EEENSA_ILi128EEEEEENS_10tfloat32_tENS5_IJlSB_lEEESJ_SK_NS4_8TiledMMAINS4_8MMA_AtomIJNS4_4SM904GMMA29MMA_64x64x8_F32TF32TF32_SS_TNILNSO_7ScaleInE1ELSQ_1EEEEEENS4_6LayoutINS5_IJNSA_ILi2EEESB_SB_EEENS5_IJSB_NSA_ILi0EEESW_EEEEENS5_IJNS4_10UnderscoreESZ_SZ_EEEEENS4_13SM90_TMA_LOADENS4_14ComposedLayoutINS4_7SwizzleILi3ELi4ELi3EEENS4_18smem_ptr_flag_bitsILi32EEENST_INS5_IJNSA_ILi8EEENSA_ILi32EEEEEENS5_IJS19_SB_EEEEEEEvNS4_8identityES12_S1D_vS1E_EENS_8epilogue10collective6detail29Sm90TmaWarpSpecializedAdapterINS1H_15DefaultEpilogueISJ_SK_SK_NS1G_6thread17LinearCombinationISJ_Li1EffLNS1L_9ScaleType4KindE0ELNS_15FloatRoundStyleE2ESJ_EENS1_15EpilogueDefaultEEEEEvvEEEEvNT_6ParamsE,@"STO_CUDA_ENTRY STV_DEFAULT"
_ZN7cutlass13device_kernelINS_4gemm6kernel13GemmUniversalIN4cute5tupleIJiiiiEEENS1_10collective13CollectiveMmaINS1_34MainloopSm90TmaGmmaWarpSpecializedILi7ENS5_IJNS4_1CILi1EEESB_SB_EEENS1_35KernelTmaWarpSpecializedCooperativeEEENS5_IJNSA_ILi256EEENSA_ILi64EEENSA_ILi128EEEEEENS_10tfloat32_tENS5_IJlSB_lEEESJ_SK_NS4_8TiledMMAINS4_8MMA_AtomIJNS4_4SM904GMMA29MMA_64x64x8_F32TF32TF32_SS_TNILNSO_7ScaleInE1ELSQ_1EEEEEENS4_6LayoutINS5_IJNSA_ILi2EEESB_SB_EEENS5_IJSB_NSA_ILi0EEESW_EEEEENS5_IJNS4_10UnderscoreESZ_SZ_EEEEENS4_13SM90_TMA_LOADENS4_14ComposedLayoutINS4_7SwizzleILi3ELi4ELi3EEENS4_18smem_ptr_flag_bitsILi32EEENST_INS5_IJNSA_ILi8EEENSA_ILi32EEEEEENS5_IJS19_SB_EEEEEEEvNS4_8identityES12_S1D_vS1E_EENS_8epilogue10collective6detail29Sm90TmaWarpSpecializedAdapterINS1H_15DefaultEpilogueISJ_SK_SK_NS1G_6thread17LinearCombinationISJ_Li1EffLNS1L_9ScaleType4KindE0ELNS_15FloatRoundStyleE2ESJ_EENS1_15EpilogueDefaultEEEEEvvEEEEvNT_6ParamsE:
[----:B------:R-:W0:Y:S01]  /*0000*/  LDC R1, c[0x0][0x28] ;  /* 0x00000a00ff017b82 */ /* 0x000e220000000800 */
[----:B------:R-:W1:Y:S01]  /*0010*/  S2R R3, SR_TID.X ;  /* 0x0000000000037919 */ /* 0x000e620000002100 */
[----:B------:R-:W-:Y:S01]  /*0020*/  ELECT P0, URZ, PT ;  /* 0x00000000003f782f */ /* 0x000fe20003800000 */
[----:B------:R-:W-:Y:S01]  /*0030*/  BSSY B0, `(.L_x_0) ;  /* 0x000000f000007945 */ /* 0x000fe20003800000 */
[--C-:B-1----:R-:W-:Y:S02]  /*0040*/  SHF.R.U32.HI R0, RZ, 0x5, R3.reuse ;  /* 0x00000005ff007819 */ /* 0x102fe40000011603 */
[----:B------:R-:W-:-:S03]  /*0050*/  SHF.R.U32.HI R14, RZ, 0x7, R3 ;  /* 0x00000007ff0e7819 */ /* 0x000fc60000011603 */
[----:B------:R-:W1:Y:S04]  /*0060*/  SHFL.IDX PT, R4, R0, RZ, 0x1f ;  /* 0x00001fff00047589 */ /* 0x000e6800000e0000 */
[----:B------:R2:W3:Y:S01]  /*0070*/  SHFL.IDX PT, R10, R14, RZ, 0x1f ;  /* 0x00001fff0e0a7589 */ /* 0x0004e200000e0000 */
[----:B-1----:R-:W-:-:S13]  /*0080*/  ISETP.NE.OR P0, PT, R4, RZ, !P0 ;  /* 0x000000ff0400720c */ /* 0x002fda0004705670 */
[----:B0-23--:R-:W-:Y:S05]  /*0090*/  @P0 BRA `(.L_x_1) ;  /* 0x0000000000200947 */ /* 0x00dfea0003800000 */
[----:B------:R-:W-:Y:S02]  /*00a0*/  ULDC.64 UR4, c[0x0][0x198] ;  /* 0x0000660000047ab9 */ /* 0x000fe40000000a00 */
[----:B------:R-:W-:Y:S02]  /*00b0*/  UIADD3 UR6, UP0, UR4, 0xf0, URZ ;  /* 0x000000f004067890 */ /* 0x000fe4000ff1e03f */
[----:B------:R-:W-:Y:S02]  /*00c0*/  UIADD3 UR4, UP1, UR4, 0x1f0, URZ ;  /* 0x000001f004047890 */ /* 0x000fe4000ff3e03f */
[----:B------:R-:W-:Y:S02]  /*00d0*/  UIADD3.X UR7, URZ, UR5, URZ, UP0, !UPT ;  /* 0x000000053f077290 */ /* 0x000fe400087fe43f */
[----:B------:R-:W-:-:S07]  /*00e0*/  UIADD3.X UR5, URZ, UR5, URZ, UP1, !UPT ;  /* 0x000000053f057290 */ /* 0x000fce0008ffe43f */
[----:B------:R0:W-:Y:S02]  /*00f0*/  UTMACCTL.PF [UR6] ;  /* 0x00000000060079b9 */ /* 0x0001e40008040000 */
[----:B------:R0:W-:Y:S02]  /*0100*/  UTMACCTL.PF [UR4] ;  /* 0x00000000040079b9 */ /* 0x0001e40008040000 */
[----:B0-----:R-:W-:Y:S01]  /*0110*/  NOP ;  /* 0x0000000000007918 */ /* 0x001fe20000000000 */
.L_x_1:
[----:B------:R-:W-:Y:S05]  /*0120*/  BSYNC B0 ;  /* 0x0000000000007941 */ /* 0x000fea0003800000 */
.L_x_0:
[----:B------:R-:W0:Y:S02]  /*0130*/  SHFL.IDX PT, R2, R0, RZ, 0x1f ;  /* 0x00001fff00027589 */ /* 0x000e2400000e0000 */
[----:B0-----:R-:W-:-:S13]  /*0140*/  ISETP.NE.AND P0, PT, R2, RZ, PT ;  /* 0x000000ff0200720c */ /* 0x001fda0003f05270 */
[----:B------:R-:W-:Y:S05]  /*0150*/  @P0 BRA `(.L_x_2) ;  /* 0x0000000000700947 */ /* 0x000fea0003800000 */
[----:B------:R-:W0:Y:S01]  /*0160*/  S2UR UR8, SR_CgaCtaId ;  /* 0x00000000000879c3 */ /* 0x000e220000008800 */
[----:B------:R-:W-:Y:S01]  /*0170*/  UMOV UR4, 0x400 ;  /* 0x0000040000047882 */ /* 0x000fe20000000000 */
[----:B------:R-:W-:Y:S01]  /*0180*/  UMOV UR5, 0x1 ;  /* 0x0000000100057882 */ /* 0x000fe20000000000 */
[----:B------:R-:W-:Y:S01]  /*0190*/  UMOV UR6, 0x100 ;  /* 0x0000010000067882 */ /* 0x000fe20000000000 */
[----:B------:R-:W-:Y:S01]  /*01a0*/  ELECT P0, URZ, PT ;  /* 0x00000000003f782f */ /* 0x000fe20003800000 */
[----:B------:R-:W-:-:S04]  /*01b0*/  UIADD3 UR6, -UR6, 0x100000, URZ ;  /* 0x0010000006067890 */ /* 0x000fc8000fffe13f */
[----:B------:R-:W-:Y:S02]  /*01c0*/  USHF.L.U32 UR7, UR6, 0xb, URZ ;  /* 0x0000000b06077899 */ /* 0x000fe4000800063f */
[----:B------:R-:W-:Y:S02]  /*01d0*/  USHF.L.U32 UR6, UR6, 0x1, URZ ;  /* 0x0000000106067899 */ /* 0x000fe4000800063f */
[----:B0-----:R-:W-:Y:S02]  /*01e0*/  ULEA UR8, UR8, UR4, 0x18 ;  /* 0x0000000408087291 */ /* 0x001fe4000f8ec03f */
[----:B------:R-:W-:-:S04]  /*01f0*/  UIADD3 UR4, -UR5, 0x100000, URZ ;  /* 0x0010000005047890 */ /* 0x000fc8000fffe13f */
[----:B------:R-:W-:Y:S02]  /*0200*/  USHF.L.U32 UR5, UR4, 0xb, URZ ;  /* 0x0000000b04057899 */ /* 0x000fe4000800063f */
[----:B------:R-:W-:Y:S01]  /*0210*/  USHF.L.U32 UR4, UR4, 0x1, URZ ;  /* 0x0000000104047899 */ /* 0x000fe2000800063f */
[----:B------:R-:W0:Y:S11]  /*0220*/  FENCE.VIEW.ASYNC.S ;  /* 0x00000000000073c6 */ /* 0x000e360000000000 */
[----:B0-----:R0:W1:Y:S01]  /*0230*/  SYNCS.EXCH.64 URZ, [UR8], UR4 ;  /* 0x00000004083f75b2 */ /* 0x0010620008000100 */
[----:B------:R0:W2:Y:S01]  /*0240*/  SYNCS.EXCH.64 URZ, [UR8+0x38], UR6 ;  /* 0x00003806083f75b2 */ /* 0x0000a20008000100 */
[----:B------:R0:W3:Y:S01]  /*0250*/  SYNCS.EXCH.64 URZ, [UR8+0x8], UR4 ;  /* 0x00000804083f75b2 */ /* 0x0000e20008000100 */
[----:B------:R0:W4:Y:S01]  /*0260*/  SYNCS.EXCH.64 URZ, [UR8+0x40], UR6 ;  /* 0x00004006083f75b2 */ /* 0x0001220008000100 */
[----:B------:R0:W0:Y:S01]  /*0270*/  SYNCS.EXCH.64 URZ, [UR8+0x10], UR4 ;  /* 0x00001004083f75b2 */ /* 0x0000220008000100 */
        /* <DEDUP_REMOVED lines=9> */
[----:B------:R-:W-:Y:S01]  /*0310*/  NOP ;  /* 0x0000000000007918 */ /* 0x000fe20000000000 */
.L_x_2:
[----:B------:R-:W5:Y:S01]  /*0320*/  SHFL.IDX PT, R0, R0, RZ, 0x1f ;  /* 0x00001fff00007589 */ /* 0x000f6200000e0000 */
[----:B------:R-:W1:Y:S01]  /*0330*/  LDC R2, c[0x0][0x65c] ;  /* 0x00019700ff027b82 */ /* 0x000e620000000800 */
[----:B------:R-:W-:Y:S02]  /*0340*/  ELECT P0, URZ, PT ;  /* 0x00000000003f782f */ /* 0x000fe40003800000 */
[----:B------:R-:W-:Y:S01]  /*0350*/  LOP3.LUT R7, R7, 0xfffff7ff, RZ, 0xc0, !PT ;  /* 0xfffff7ff07077812 */ /* 0x000fe200078ec0ff */
[----:B------:R-:W2:Y:S01]  /*0360*/  S2R R5, SR_CTAID.Y ;  /* 0x0000000000057919 */ /* 0x000ea20000002600 */
[----:B0-----:R-:W-:Y:S01]  /*0370*/  UMOV UR4, 0x20 ;  /* 0x0000002000047882 */ /* 0x001fe20000000000 */
[----:B------:R-:W-:Y:S01]  /*0380*/  NOP ;  /* 0x0000000000007918 */ /* 0x000fe20000000000 */
[----:B------:R-:W-:Y:S01]  /*0390*/  ISETP.NE.AND P2, PT, R10, RZ, PT ;  /* 0x000000ff0a00720c */ /* 0x000fe20003f45270 */
[----:B------:R-:W0:Y:S01]  /*03a0*/  S2R R6, SR_CTAID.X ;  /* 0x0000000000067919 */ /* 0x000e220000002500 */
[----:B------:R-:W-:Y:S01]  /*03b0*/  NOP ;  /* 0x0000000000007918 */ /* 0x000fe20000000000 */
[----:B-----5:R-:W-:-:S02]  /*03c0*/  ISETP.NE.OR P0, PT, R0, RZ, !P0 ;  /* 0x000000ff0000720c */ /* 0x020fc40004705670 */
[----:B-1----:R-:W-:-:S11]  /*03d0*/  ISETP.NE.AND P3, PT, R2, 0x1, PT ;  /* 0x000000010200780c */ /* 0x002fd60003f65270 */
[----:B------:R-:W-:Y:S01]  /*03e0*/  VOTEU.ALL UP0, P0 ;  /* 0x00000000003f7886 */ /* 0x000fe20000000000 */
[----:B------:R-:W-:Y:S01]  /*03f0*/  VOTEU.ALL UP1, P0 ;  /* 0x00000000003f7886 */ /* 0x000fe20000020000 */
[----:B------:R-:W-:Y:S01]  /*0400*/  @P3 LOP3.LUT R7, R7, 0x800, RZ, 0xfc, !PT ;  /* 0x0000080007073812 */ /* 0x000fe200078efcff */
[----:B------:R-:W0:Y:S01]  /*0410*/  @P3 LDC R17, c[0x0][0x10] ;  /* 0x00000400ff113b82 */ /* 0x000e220000000800 */
[----:B------:R-:W-:Y:S01]  /*0420*/  SHF.R.S32.HI R7, RZ, 0x1f, R4 ;  /* 0x0000001fff077819 */ /* 0x000fe20000011404 */
[----:B------:R-:W-:Y:S01]  /*0430*/  @!UP0 UMOV UR6, 0x400 ;  /* 0x0000040000068882 */ /* 0x000fe20000000000 */
[----:B------:R-:W-:-:S04]  /*0440*/  @!UP0 UIADD3 UR4, -UR4, 0x100000, URZ ;  /* 0x0010000004048890 */ /* 0x000fc8000fffe13f */
[----:B------:R-:W-:Y:S02]  /*0450*/  @!UP0 USHF.L.U32 UR5, UR4, 0xb, URZ ;  /* 0x0000000b04058899 */ /* 0x000fe4000800063f */
[----:B------:R-:W-:Y:S01]  /*0460*/  @!UP0 USHF.L.U32 UR4, UR4, 0x1, URZ ;  /* 0x0000000104048899 */ /* 0x000fe2000800063f */
[----:B--2---:R-:W-:Y:S01]  /*0470*/  @P3 IMAD.MOV.U32 R8, RZ, RZ, R5 ;  /* 0x000000ffff083224 */ /* 0x004fe200078e0005 */
[----:B------:R-:W-:Y:S01]  /*0480*/  LEA.HI R7, R7, R4, RZ, 0x2 ;  /* 0x0000000407077211 */ /* 0x000fe200078f10ff */
[----:B------:R-:W-:Y:S01]  /*0490*/  @P3 IMAD.MOV.U32 R9, RZ, RZ, RZ ;  /* 0x000000ffff093224 */ /* 0x000fe200078e00ff */
[----:B------:R-:W1:Y:S02]  /*04a0*/  @!UP0 S2UR UR7, SR_CgaCtaId ;  /* 0x00000000000789c3 */ /* 0x000e640000008800 */
[----:B------:R-:W-:-:S05]  /*04b0*/  LOP3.LUT R7, R7, 0xfffffffc, RZ, 0xc0, !PT ;  /* 0xfffffffc07077812 */ /* 0x000fca00078ec0ff */
[----:B------:R-:W-:Y:S01]  /*04c0*/  IMAD.IADD R0, R4, 0x1, -R7 ;  /* 0x0000000104007824 */ /* 0x000fe200078e0a07 */
[----:B------:R-:W-:Y:S01]  /*04d0*/  LOP3.LUT R4, R3, 0x7f, RZ, 0xc0, !PT ;  /* 0x0000007f03047812 */ /* 0x000fe200078ec0ff */
[----:B------:R-:W2:Y:S01]  /*04e0*/  @!P3 LDC R11, c[0x0][0xc] ;  /* 0x00000300ff0bbb82 */ /* 0x000ea20000000800 */
[----:B------:R-:W-:Y:S02]  /*04f0*/  IMAD.MOV.U32 R7, RZ, RZ, RZ ;  /* 0x000000ffff077224 */ /* 0x000fe400078e00ff */
[----:B------:R-:W-:Y:S01]  /*0500*/  ISETP.NE.AND P1, PT, R0, 0x3, PT ;  /* 0x000000030000780c */ /* 0x000fe20003f25270 */
[----:B0-----:R-:W-:Y:S01]  /*0510*/  @P3 IMAD.WIDE.U32 R16, R6, R17, R8 ;  /* 0x0000001106103225 */ /* 0x001fe200078e0008 */
[----:B-1----:R-:W-:Y:S01]  /*0520*/  @!UP0 ULEA UR8, UR7, UR6, 0x18 ;  /* 0x0000000607088291 */ /* 0x002fe2000f8ec03f */
[----:B------:R-:W-:Y:S02]  /*0530*/  VOTEU.ALL UP0, P0 ;  /* 0x00000000003f7886 */ /* 0x000fe40000000000 */
[----:B------:R-:W-:Y:S01]  /*0540*/  ULDC UR6, c[0x0][0xc] ;  /* 0x0000030000067ab9 */ /* 0x000fe20000000800 */
[----:B------:R-:W-:Y:S01]  /*0550*/  ISETP.EQ.OR P0, PT, R0, RZ, !P1 ;  /* 0x000000ff0000720c */ /* 0x000fe20004f02670 */
[----:B------:R-:W-:-:S03]  /*0560*/  ULDC UR7, c[0x0][0x10] ;  /* 0x0000040000077ab9 */ /* 0x000fc60000000800 */
[C---:B------:R-:W-:Y:S01]  /*0570*/  ISETP.EQ.AND P0, PT, R10.reuse, RZ, P0 ;  /* 0x000000ff0a00720c */ /* 0x040fe20000702270 */
[----:B------:R-:W-:Y:S02]  /*0580*/  VIADD R10, R10, 0xffffffff ;  /* 0xffffffff0a0a7836 */ /* 0x000fe40000000000 */
[----:B--2---:R-:W-:Y:S01]  /*0590*/  @!P3 IMAD.WIDE.U32 R8, R11, R5, R6 ;  /* 0x000000050b08b225 */ /* 0x004fe200078e0006 */
[----:B------:R-:W0:Y:S02]  /*05a0*/  FENCE.VIEW.ASYNC.S ;  /* 0x00000000000073c6 */ /* 0x000e240000000000 */
[----:B0-----:R-:W3:Y:S01]  /*05b0*/  @!UP0 SYNCS.EXCH.64 URZ, [UR8+0x80], UR4 ;  /* 0x00008004083f85b2 */ /* 0x001ee20008000100 */
[----:B------:R-:W-:Y:S01]  /*05c0*/  SEL R18, RZ, 0x1, !P0 ;  /* 0x00000001ff127807 */ /* 0x000fe20004000000 */
[----:B------:R-:W-:Y:S01]  /*05d0*/  @P3 IMAD.MOV.U32 R11, RZ, RZ, RZ ;  /* 0x000000ffff0b3224 */ /* 0x000fe200078e00ff */
[----:B------:R-:W-:Y:S01]  /*05e0*/  ISETP.GE.U32.AND P1, PT, R10, 0x2, PT ;  /* 0x000000020a00780c */ /* 0x000fe20003f26070 */
[----:B------:R-:W-:-:S02]  /*05f0*/  @!P3 IMAD.MOV.U32 R16, RZ, RZ, R8 ;  /* 0x000000ffff10b224 */ /* 0x000fc400078e0008 */
[----:B------:R-:W-:Y:S01]  /*0600*/  @P3 IMAD.IADD R17, R17, 0x1, R11 ;  /* 0x0000000111113824 */ /* 0x000fe200078e020b */
[----:B------:R-:W-:Y:S01]  /*0610*/  SEL R18, R18, 0x2, P1 ;  /* 0x0000000212127807 */ /* 0x000fe20000800000 */
[----:B------:R-:W-:Y:S01]  /*0620*/  @!P3 IMAD.MOV.U32 R17, RZ, RZ, R9 ;  /* 0x000000ffff11b224 */ /* 0x000fe200078e0009 */
[----:B------:R0:W3:Y:S01]  /*0630*/  @!UP1 SYNCS.EXCH.64 URZ, [UR8+0x88], UR4 ;  /* 0x00008804083f95b2 */ /* 0x0000e20008000100 */
[----:B------:R-:W-:Y:S01]  /*0640*/  NOP ;  /* 0x0000000000007918 */ /* 0x000fe20000000000 */
[----:B0-----:R-:W-:-:S03]  /*0650*/  UIMAD.WIDE.U32 UR4, UR6, UR7, URZ ;  /* 0x00000007060472a5 */ /* 0x001fc6000f8e003f */
[----:B------:R-:W-:Y:S02]  /*0660*/  ULDC UR6, c[0x0][0x14] ;  /* 0x0000050000067ab9 */ /* 0x000fe40000000800 */
[----:B------:R-:W-:Y:S02]  /*0670*/  UIMAD.WIDE.U32 UR38, UR4, UR6, URZ ;  /* 0x00000006042672a5 */ /* 0x000fe4000f8e003f */
[----:B------:R-:W-:-:S04]  /*0680*/  UIMAD UR37, UR5, UR6, URZ ;  /* 0x00000006052572a4 */ /* 0x000fc8000f8e023f */
[----:B------:R-:W-:Y:S01]  /*0690*/  UIADD3 UR37, UR39, UR37, URZ ;  /* 0x0000002527257290 */ /* 0x000fe2000fffe03f */
[----:B---34-:R-:W-:Y:S06]  /*06a0*/  BAR.SYNC.DEFER_BLOCKING 0x0 ;  /* 0x0000000000007b1d */ /* 0x018fec0000010000 */
[----:B------:R-:W-:Y:S05]  /*06b0*/  @!P2 BRA `(.L_x_3) ;  /* 0x0000007c008ca947 */ /* 0x000fea0003800000 */
[----:B------:R-:W-:-:S13]  /*06c0*/  ISETP.GT.U32.AND P0, PT, R10, 0x1, PT ;  /* 0x000000010a00780c */ /* 0x000fda0003f04070 */
[----:B------:R-:W-:Y:S05]  /*06d0*/  @P0 EXIT ;  /* 0x000000000000094d */ /* 0x000fea0003800000 */
[----:B------:R-:W-:Y:S01]  /*06e0*/  ULDC.64 UR4, c[0x0][0x650] ;  /* 0x0001940000047ab9 */ /* 0x000fe20000000a00 */
[----:B------:R-:W-:Y:S01]  /*06f0*/  PRMT R0, RZ, 0x7610, R0 ;  /* 0x00007610ff007816 */ /* 0x000fe20000000000 */
[----:B------:R-:W-:Y:S01]  /*0700*/  IMAD.MOV.U32 R111, RZ, RZ, -0x1 ;  /* 0xffffffffff6f7424 */ /* 0x000fe200078e00ff */
[----:B------:R-:W-:Y:S01]  /*0710*/  ISETP.GE.U32.AND P0, PT, R16, UR4, PT ;  /* 0x0000000410007c0c */ /* 0x000fe2000bf06070 */
[----:B------:R-:W-:Y:S02]  /*0720*/  IMAD.MOV.U32 R101, RZ, RZ, -0x1 ;  /* 0xffffffffff657424 */ /* 0x000fe400078e00ff */
[----:B------:R-:W-:Y:S01]  /*0730*/  IMAD.MOV.U32 R19, RZ, RZ, -0x1 ;  /* 0xffffffffff137424 */ /* 0x000fe200078e00ff */
[----:B------:R-:W-:-:S13]  /*0740*/  ISETP.GE.U32.AND.EX P0, PT, R17, UR5, PT, P0 ;  /* 0x0000000511007c0c */ /* 0x000fda000bf06100 */
[----:B------:R-:W-:Y:S05]  /*0750*/  @P0 BRA `(.L_x_4) ;  /* 0x0000000400580947 */ /* 0x000fea0003800000 */
[----:B------:R-:W0:Y:S01]  /*0760*/  LDC.64 R20, c[0x0][0x628] ;  /* 0x00018a00ff147b82 */ /* 0x000e220000000a00 */
[----:B------:R-:W-:Y:S02]  /*0770*/  IMAD.MOV.U32 R8, RZ, RZ, R16 ;  /* 0x000000ffff087224 */ /* 0x000fe400078e0010 */
[----:B------:R-:W-:-:S05]  /*0780*/  IMAD.MOV.U32 R9, RZ, RZ, R17 ;  /* 0x000000ffff097224 */ /* 0x000fca00078e0011 */
[----:B------:R-:W1:Y:S08]  /*0790*/  LDC R0, c[0x0][0x630] ;  /* 0x00018c00ff007b82 */ /* 0x000e700000000800 */
[----:B------:R-:W2:Y:S01]  /*07a0*/  LDC.64 R22, c[0x0][0x620] ;  /* 0x00018800ff167b82 */ /* 0x000ea20000000a00 */
[----:B0-----:R-:W-:-:S04]  /*07b0*/  ISETP.NE.U32.AND P0, PT, R20, RZ, PT ;  /* 0x000000ff1400720c */ /* 0x001fc80003f05070 */
[----:B------:R-:W-:-:S13]  /*07c0*/  ISETP.NE.AND.EX P0, PT, R21, RZ, PT, P0 ;  /* 0x000000ff1500720c */ /* 0x000fda0003f05300 */
[----:B-12---:R-:W-:Y:S05]  /*07d0*/  @!P0 BRA `(.L_x_5) ;  /* 0x0000000000288947 */ /* 0x006fea0003800000 */
[----:B------:R-:W0:Y:S02]  /*07e0*/  LDC R13, c[0x0][0x634] ;  /* 0x00018d00ff0d7b82 */ /* 0x000e240000000800 */
[----:B0-----:R-:W-:-:S05]  /*07f0*/  IADD3 R13, P0, R16, R13, RZ ;  /* 0x0000000d100d7210 */ /* 0x001fca0007f1e0ff */
[----:B------:R-:W-:-:S04]  /*0800*/  IMAD.X R15, RZ, RZ, R17, P0 ;  /* 0x000000ffff0f7224 */ /* 0x000fc800000e0611 */
[----:B------:R-:W-:-:S04]  /*0810*/  IMAD.WIDE.U32 R8, R15, R20, RZ ;  /* 0x000000140f087225 */ /* 0x000fc800078e00ff */
[----:B------:R-:W-:-:S04]  /*0820*/  IMAD.WIDE.U32 R10, P0, R13, R21, R8 ;  /* 0x000000150d0a7225 */ /* 0x000fc80007800008 */
[----:B------:R-:W-:-:S04]  /*0830*/  IMAD.WIDE.U32 R8, R13, R20, RZ ;  /* 0x000000140d087225 */ /* 0x000fc800078e00ff */
[----:B------:R-:W-:Y:S01]  /*0840*/  IMAD.X R13, RZ, RZ, RZ, P0 ;  /* 0x000000ffff0d7224 */ /* 0x000fe200000e06ff */
[----:B------:R-:W-:Y:S01]  /*0850*/  IADD3 RZ, P0, R9, R10, RZ ;  /* 0x0000000a09ff7210 */ /* 0x000fe20007f1e0ff */
[----:B------:R-:W-:-:S04]  /*0860*/  IMAD.MOV.U32 R12, RZ, RZ, R11 ;  /* 0x000000ffff0c7224 */ /* 0x000fc800078e000b */
[----:B------:R-:W-:-:S08]  /*0870*/  IMAD.WIDE.U32.X R8, R15, R21, R12, P0 ;  /* 0x000000150f087225 */ /* 0x000fd000000e040c */
.L_x_5:
[-CC-:B------:R-:W-:Y:S01]  /*0880*/  SHF.R.U64 R25, R8, R0.reuse, R9.reuse ;  /* 0x0000000008197219 */ /* 0x180fe20000001209 */
[----:B------:R-:W0:Y:S01]  /*0890*/  LDC R12, c[0x0][0x618] ;  /* 0x00018600ff0c7b82 */ /* 0x000e220000000800 */
[----:B------:R-:W-:Y:S01]  /*08a0*/  SHF.R.U32.HI R7, RZ, R0, R9 ;  /* 0x00000000ff077219 */ /* 0x000fe20000011609 */
[----:B------:R-:W-:Y:S01]  /*08b0*/  ULDC UR4, c[0x0][0x150] ;  /* 0x0000540000047ab9 */ /* 0x000fe20000000800 */
[----:B------:R-:W-:Y:S02]  /*08c0*/  IADD3 R11, P0, RZ, -R25, RZ ;  /* 0x80000019ff0b7210 */ /* 0x000fe40007f1e0ff */
[----:B------:R-:W-:-:S03]  /*08d0*/  I2FP.F32.U32 R0, R6 ;  /* 0x0000000600007245 */ /* 0x000fc60000201000 */
[----:B------:R-:W1:Y:S01]  /*08e0*/  LDC.64 R30, c[0x0][0x640] ;  /* 0x00019000ff1e7b82 */ /* 0x000e620000000a00 */
[----:B------:R-:W-:Y:S02]  /*08f0*/  IMAD.X R13, RZ, RZ, ~R7, P0 ;  /* 0x000000ffff0d7224 */ /* 0x000fe400000e0e07 */
[----:B------:R-:W-:Y:S01]  /*0900*/  FMUL R0, R0, UR4 ;  /* 0x0000000400007c20 */ /* 0x000fe20008400000 */
[----:B------:R-:W-:Y:S01]  /*0910*/  IMAD.WIDE.U32 R8, R11, R22, R16 ;  /* 0x000000160b087225 */ /* 0x000fe200078e0010 */
[----:B------:R-:W-:-:S03]  /*0920*/  ULDC UR4, c[0x0][0x154] ;  /* 0x0000550000047ab9 */ /* 0x000fc60000000800 */
[----:B------:R-:W-:Y:S01]  /*0930*/  IMAD R10, R13, R22, RZ ;  /* 0x000000160d0a7224 */ /* 0x000fe200078e02ff */
[----:B------:R-:W2:Y:S01]  /*0940*/  LDC R7, c[0x0][0x144] ;  /* 0x00005100ff077b82 */ /* 0x000ea20000000800 */
[----:B------:R-:W3:Y:S02]  /*0950*/  F2I.U32.TRUNC.NTZ R0, R0 ;  /* 0x0000000000007305 */ /* 0x000ee4000020f000 */
[----:B------:R-:W-:-:S04]  /*0960*/  IMAD R11, R11, R23, R10 ;  /* 0x000000170b0b7224 */ /* 0x000fc800078e020a */
[----:B------:R-:W-:Y:S01]  /*0970*/  IMAD.IADD R9, R9, 0x1, R11 ;  /* 0x0000000109097824 */ /* 0x000fe200078e020b */
[----:B------:R-:W4:Y:S01]  /*0980*/  LDC R24, c[0x0][0x608] ;  /* 0x00018200ff187b82 */ /* 0x000f220000000800 */
[----:B------:R-:W-:-:S03]  /*0990*/  IMAD.MOV.U32 R11, RZ, RZ, -0x1 ;  /* 0xffffffffff0b7424 */ /* 0x000fc600078e00ff */
[-CC-:B0-----:R-:W-:Y:S02]  /*09a0*/  SHF.R.U64 R22, R8, R12.reuse, R9.reuse ;  /* 0x0000000c08167219 */ /* 0x181fe40000001209 */
[----:B------:R-:W-:Y:S02]  /*09b0*/  I2FP.F32.U32 R8, R5 ;  /* 0x0000000500087245 */ /* 0x000fe40000201000 */
[----:B------:R-:W0:Y:S01]  /*09c0*/  LDC R28, c[0x0][0x658] ;  /* 0x00019600ff1c7b82 */ /* 0x000e220000000800 */
[----:B-1----:R-:W-:Y:S01]  /*09d0*/  ISETP.NE.U32.AND P0, PT, R30, RZ, PT ;  /* 0x000000ff1e00720c */ /* 0x002fe20003f05070 */
[----:B---3--:R-:W-:Y:S02]  /*09e0*/  IMAD.MOV R10, RZ, RZ, -R0 ;  /* 0x000000ffff0a7224 */ /* 0x008fe400078e0a00 */
[----:B------:R-:W-:Y:S01]  /*09f0*/  FMUL R8, R8, UR4 ;  /* 0x0000000408087c20 */ /* 0x000fe20008400000 */
[----:B------:R-:W-:Y:S02]  /*0a00*/  SHF.R.U32.HI R9, RZ, R12, R9 ;  /* 0x0000000cff097219 */ /* 0x000fe40000011609 */
[----:B------:R-:W-:Y:S01]  /*0a10*/  ISETP.NE.AND.EX P0, PT, R31, RZ, PT, P0 ;  /* 0x000000ff1f00720c */ /* 0x000fe20003f05300 */
[----:B------:R1:W3:Y:S01]  /*0a20*/  F2I.U32.TRUNC.NTZ R15, R8 ;  /* 0x00000008000f7305 */ /* 0x0002e2000020f000 */
[----:B------:R-:W1:Y:S01]  /*0a30*/  LDC R20, c[0x0][0x148] ;  /* 0x00005200ff147b82 */ /* 0x000e620000000800 */
[----:B--2---:R-:W-:-:S07]  /*0a40*/  IMAD R0, R7, R10, R6 ;  /* 0x0000000a07007224 */ /* 0x004fce00078e0206 */
[----:B------:R-:W2:Y:S01]  /*0a50*/  LDC R26, c[0x0][0x600] ;  /* 0x00018000ff1a7b82 */ /* 0x000ea20000000800 */
[-CC-:B----4-:R-:W-:Y:S02]  /*0a60*/  SHF.R.U64 R32, R22, R24.reuse, R9.reuse ;  /* 0x0000001816207219 */ /* 0x190fe40000001209 */
[----:B------:R-:W-:Y:S01]  /*0a70*/  SHF.R.U32.HI R7, RZ, R24, R9 ;  /* 0x00000018ff077219 */ /* 0x000fe20000011609 */
[----:B------:R-:W-:-:S04]  /*0a80*/  IMAD.MOV.U32 R9, RZ, RZ, 0x1 ;  /* 0x00000001ff097424 */ /* 0x000fc800078e00ff */
[----:B------:R-:W4:Y:S01]  /*0a90*/  LDC R21, c[0x0][0x648] ;  /* 0x00019200ff157b82 */ /* 0x000f220000000800 */
[-C--:B0-----:R-:W-:Y:S02]  /*0aa0*/  SHF.L.U32 R6, R11, R28.reuse, RZ ;  /* 0x0000001c0b067219 */ /* 0x081fe400000006ff */
[--C-:B------:R-:W-:Y:S02]  /*0ab0*/  SHF.R.U64 R24, R32, R28, R7.reuse ;  /* 0x0000001c20187219 */ /* 0x100fe40000001207 */
[----:B------:R-:W-:Y:S02]  /*0ac0*/  LOP3.LUT R13, RZ, R6, RZ, 0x33, !PT ;  /* 0x00000006ff0d7212 */ /* 0x000fe400078e33ff */
[-C--:B------:R-:W-:Y:S01]  /*0ad0*/  SHF.R.U32.HI R7, RZ, R28.reuse, R7 ;  /* 0x0000001cff077219 */ /* 0x080fe20000011607 */
[----:B------:R-:W0:Y:S01]  /*0ae0*/  LDC R23, c[0x0][0x638] ;  /* 0x00018e00ff177b82 */ /* 0x000e220000000800 */
[----:B------:R-:W-:Y:S01]  /*0af0*/  SHF.L.U32 R12, R9, R28, RZ ;  /* 0x0000001c090c7219 */ /* 0x000fe200000006ff */
[----:B------:R-:W-:-:S06]  /*0b00*/  IMAD.MOV.U32 R6, RZ, RZ, R24 ;  /* 0x000000ffff067224 */ /* 0x000fcc00078e0018 */
[----:B------:R-:W0:Y:S01]  /*0b10*/  LDC R111, c[0x0][0x610] ;  /* 0x00018400ff6f7b82 */ /* 0x000e220000000800 */
[----:B-1-3--:R-:W-:Y:S05]  /*0b20*/  @!P0 BRA `(.L_x_6) ;  /* 0x0000000000288947 */ /* 0x00afea0003800000 */
[----:B------:R-:W1:Y:S02]  /*0b30*/  LDC R11, c[0x0][0x64c] ;  /* 0x00019300ff0b7b82 */ /* 0x000e640000000800 */
[----:B-1----:R-:W-:-:S05]  /*0b40*/  IADD3 R11, P0, R24, R11, RZ ;  /* 0x0000000b180b7210 */ /* 0x002fca0007f1e0ff */
        /* <DEDUP_REMOVED lines=8> */
.L_x_6:
[----:B----4-:R-:W-:Y:S01]  /*0bd0*/  SHF.R.U64 R6, R6, R21, R7 ;  /* 0x0000001506067219 */ /* 0x010fe20000001207 */
[----:B--2---:R-:W-:Y:S01]  /*0be0*/  VIADD R7, R26, 0xffffffff ;  /* 0xffffffff1a077836 */ /* 0x004fe20000000000 */
[----:B------:R-:W-:Y:S01]  /*0bf0*/  LOP3.LUT R13, R32, R13, RZ, 0xc0, !PT ;  /* 0x0000000d200d7212 */ /* 0x000fe200078ec0ff */
[----:B------:R-:W-:Y:S02]  /*0c00*/  IMAD.MOV R15, RZ, RZ, -R15 ;  /* 0x000000ffff0f7224 */ /* 0x000fe400078e0a0f */
[----:B------:R-:W-:Y:S02]  /*0c10*/  IMAD.MOV R8, RZ, RZ, -R6 ;  /* 0x000000ffff087224 */ /* 0x000fe400078e0a06 */
[----:B------:R-:W-:Y:S01]  /*0c20*/  IMAD R13, R12, R6, R13 ;  /* 0x000000060c0d7224 */ /* 0x000fe200078e020d */
[----:B------:R-:W-:Y:S01]  /*0c30*/  LOP3.LUT R6, R22, R7, RZ, 0xc0, !PT ;  /* 0x0000000716067212 */ /* 0x000fe200078ec0ff */
[----:B------:R-:W-:Y:S02]  /*0c40*/  @P3 IMAD R0, R20, R15, R5 ;  /* 0x0000000f14003224 */ /* 0x000fe400078e0205 */
[----:B0-----:R-:W-:-:S02]  /*0c50*/  IMAD R5, R8, R23, R24 ;  /* 0x0000001708057224 */ /* 0x001fc400078e0218 */
[----:B------:R-:W-:Y:S02]  /*0c60*/  IMAD R111, R13, R111, R0 ;  /* 0x0000006f0d6f7224 */ /* 0x000fe400078e0200 */
[----:B------:R-:W-:Y:S02]  /*0c70*/  IMAD R6, R5, R26, R6 ;  /* 0x0000001a05067224 */ /* 0x000fe400078e0206 */
[----:B------:R-:W-:Y:S02]  /*0c80*/  IMAD.MOV.U32 R0, RZ, RZ, 0x1 ;  /* 0x00000001ff007424 */ /* 0x000fe400078e00ff */
[----:B------:R-:W-:Y:S01]  /*0c90*/  IMAD.MOV.U32 R19, RZ, RZ, R25 ;  /* 0x000000ffff137224 */ /* 0x000fe200078e0019 */
[----:B------:R-:W-:Y:S02]  /*0ca0*/  SEL R101, R6, R111, !P3 ;  /* 0x0000006f06657207 */ /* 0x000fe40005800000 */
[----:B------:R-:W-:-:S07]  /*0cb0*/  SEL R111, R111, R6, !P3 ;  /* 0x000000066f6f7207 */ /* 0x000fce0005800000 */
.L_x_4:
[----:B------:R-:W-:-:S08]  /*0cc0*/  NOP ;  /* 0x0000000000007918 */ /* 0x000fd00000000000 */
[----:B------:R-:W0:Y:S02]  /*0cd0*/  USETMAXREG.TRY_ALLOC.CTAPOOL UP0, 0xe8 ;  /* 0x000000e8000079c8 */ /* 0x000e240008000600 */
[----:B0-----:R-:W-:-:S13]  /*0ce0*/  PLOP3.LUT P0, PT, PT, PT, UP0, 0x80, 0x0 ;  /* 0x000000000000781c */ /* 0x001fda0003f0f008 */
[----:B------:R-:W-:Y:S05]  /*0cf0*/  @!P0 BRA `(.L_x_4) ;  /* 0xfffffffc00f08947 */ /* 0x000fea000383ffff */
[----:B------:R-:W-:Y:S01]  /*0d00*/  ULDC.64 UR4, c[0x0][0x598] ;  /* 0x0001660000047ab9 */ /* 0x000fe20000000a00 */
[----:B------:R-:W-:Y:S01]  /*0d10*/  ULDC.64 UR44, c[0x0][0x208] ;  /* 0x00008200002c7ab9 */ /* 0x000fe20000000a00 */
[----:B------:R-:W-:-:S04]  /*0d20*/  ISETP.NE.U32.AND P0, PT, RZ, UR4, PT ;  /* 0x00000004ff007c0c */ /* 0x000fc8000bf05070 */
[----:B------:R-:W-:-:S13]  /*0d30*/  ISETP.NE.AND.EX P0, PT, RZ, UR5, PT, P0 ;  /* 0x00000005ff007c0c */ /* 0x000fda000bf05300 */
[----:B------:R-:W-:Y:S05]  /*0d40*/  @!P0 BRA `(.L_x_7) ;  /* 0x00000000001c8947 */ /* 0x000fea0003800000 */
[----:B------:R-:W0:Y:S02]  /*0d50*/  LDC.64 R6, c[0x0][0x598] ;  /* 0x00016600ff067b82 */ /* 0x000e240000000a00 */
[----:B0-----:R-:W2:Y:S02]  /*0d60*/  LDG.E.64 R6, desc[UR44][R6.64] ;  /* 0x0000002c06067981 */ /* 0x001ea4000c1e1b00 */
[----:B--2---:R-:W-:-:S04]  /*0d70*/  ISETP.NE.U32.AND P0, PT, R6, RZ, PT ;  /* 0x000000ff0600720c */ /* 0x004fc80003f05070 */
[----:B------:R-:W-:-:S13]  /*0d80*/  ISETP.NE.AND.EX P0, PT, R7, RZ, PT, P0 ;  /* 0x000000ff0700720c */ /* 0x000fda0003f05300 */
[----:B------:R-:W-:Y:S05]  /*0d90*/  @!P0 BRA `(.L_x_7) ;  /* 0x0000000000088947 */ /* 0x000fea0003800000 */
[----:B------:R0:W5:Y:S01]  /*0da0*/  LD.E R88, desc[UR44][R6.64] ;  /* 0x0000002c06587980 */ /* 0x000162000c101900 */
[----:B------:R-:W-:Y:S05]  /*0db0*/  BRA `(.L_x_8) ;  /* 0x0000000000247947 */ /* 0x000fea0003800000 */
.L_x_7:
[----:B------:R-:W-:Y:S02]  /*0dc0*/  ULDC.64 UR4, c[0x0][0x588] ;  /* 0x0001620000047ab9 */ /* 0x000fe40000000a00 */
[----:B------:R-:W-:-:S04]  /*0dd0*/  ISETP.NE.U32.AND P0, PT, RZ, UR4, PT ;  /* 0x00000004ff007c0c */ /* 0x000fc8000bf05070 */
[----:B------:R-:W-:-:S13]  /*0de0*/  ISETP.NE.AND.EX P0, PT, RZ, UR5, PT, P0 ;  /* 0x00000005ff007c0c */ /* 0x000fda000bf05300 */
[----:B------:R-:W-:Y:S05]  /*0df0*/  @!P0 BRA `(.L_x_9) ;  /* 0x00000000000c8947 */ /* 0x000fea0003800000 */
[----:B------:R-:W0:Y:S02]  /*0e00*/  LDC.64 R88, c[0x0][0x588] ;  /* 0x00016200ff587b82 */ /* 0x000e240000000a00 */
[----:B0-----:R1:W5:Y:S01]  /*0e10*/  LDG.E R88, desc[UR44][R88.64] ;  /* 0x0000002c58587981 */ /* 0x001362000c1e1900 */
[----:B------:R-:W-:Y:S05]  /*0e20*/  BRA `(.L_x_8) ;  /* 0x0000000000087947 */ /* 0x000fea0003800000 */
.L_x_9:
[----:B------:R-:W-:Y:S02]  /*0e30*/  ULDC UR4, c[0x0][0x580] ;  /* 0x0001600000047ab9 */ /* 0x000fe40000000800 */
[----:B------:R-:W-:-:S07]  /*0e40*/  IMAD.U32 R88, RZ, RZ, UR4 ;  /* 0x00000004ff587e24 */ /* 0x000fce000f8e00ff */
.L_x_8:
[----:B------:R-:W-:Y:S02]  /*0e50*/  ULDC.64 UR4, c[0x0][0x5a0] ;  /* 0x0001680000047ab9 */ /* 0x000fe40000000a00 */
[----:B------:R-:W-:-:S04]  /*0e60*/  ISETP.NE.U32.AND P0, PT, RZ, UR4, PT ;  /* 0x00000004ff007c0c */ /* 0x000fc8000bf05070 */
[----:B------:R-:W-:-:S13]  /*0e70*/  ISETP.NE.AND.EX P0, PT, RZ, UR5, PT, P0 ;  /* 0x00000005ff007c0c */ /* 0x000fda000bf05300 */
[----:B------:R-:W-:Y:S05]  /*0e80*/  @!P0 BRA `(.L_x_10) ;  /* 0x00000000001c8947 */ /* 0x000fea0003800000 */
[----:B0-----:R-:W0:Y:S02]  /*0e90*/  LDC.64 R6, c[0x0][0x5a0] ;  /* 0x00016800ff067b82 */ /* 0x001e240000000a00 */
[----:B0-----:R-:W2:Y:S02]  /*0ea0*/  LDG.E.64 R6, desc[UR44][R6.64] ;  /* 0x0000002c06067981 */ /* 0x001ea4000c1e1b00 */
[----:B--2---:R-:W-:-:S04]  /*0eb0*/  ISETP.NE.U32.AND P0, PT, R6, RZ, PT ;  /* 0x000000ff0600720c */ /* 0x004fc80003f05070 */
[----:B------:R-:W-:-:S13]  /*0ec0*/  ISETP.NE.AND.EX P0, PT, R7, RZ, PT, P0 ;  /* 0x000000ff0700720c */ /* 0x000fda0003f05300 */
[----:B------:R-:W-:Y:S05]  /*0ed0*/  @!P0 BRA `(.L_x_10) ;  /* 0x0000000000088947 */ /* 0x000fea0003800000 */
[----:B-1----:R0:W5:Y:S01]  /*0ee0*/  LD.E R89, desc[UR44][R6.64] ;  /* 0x0000002c06597980 */ /* 0x002162000c101900 */
[----:B------:R-:W-:Y:S05]  /*0ef0*/  BRA `(.L_x_11) ;  /* 0x0000000000247947 */ /* 0x000fea0003800000 */
.L_x_10:
[----:B------:R-:W-:Y:S02]  /*0f00*/  ULDC.64 UR4, c[0x0][0x590] ;  /* 0x0001640000047ab9 */ /* 0x000fe40000000a00 */
[----:B------:R-:W-:-:S04]  /*0f10*/  ISETP.NE.U32.AND P0, PT, RZ, UR4, PT ;  /* 0x00000004ff007c0c */ /* 0x000fc8000bf05070 */
[----:B------:R-:W-:-:S13]  /*0f20*/  ISETP.NE.AND.EX P0, PT, RZ, UR5, PT, P0 ;  /* 0x00000005ff007c0c */ /* 0x000fda000bf05300 */
[----:B------:R-:W-:Y:S05]  /*0f30*/  @!P0 BRA `(.L_x_12) ;  /* 0x00000000000c8947 */ /* 0x000fea0003800000 */
[----:B0-----:R-:W1:Y:S02]  /*0f40*/  LDC.64 R6, c[0x0][0x590] ;  /* 0x00016400ff067b82 */ /* 0x001e640000000a00 */
[----:B-1----:R1:W5:Y:S01]  /*0f50*/  LDG.E R89, desc[UR44][R6.64] ;  /* 0x0000002c06597981 */ /* 0x002362000c1e1900 */
[----:B------:R-:W-:Y:S05]  /*0f60*/  BRA `(.L_x_11) ;  /* 0x0000000000087947 */ /* 0x000fea0003800000 */
.L_x_12:
[----:B------:R-:W-:Y:S02]  /*0f70*/  ULDC UR4, c[0x0][0x584] ;  /* 0x0001610000047ab9 */ /* 0x000fe40000000800 */
[----:B-1----:R-:W-:-:S07]  /*0f80*/  IMAD.U32 R89, RZ, RZ, UR4 ;  /* 0x00000004ff597e24 */ /* 0x002fce000f8e00ff */
.L_x_11:
[----:B------:R-:W-:-:S13]  /*0f90*/  LOP3.LUT P0, RZ, R0, 0xff, RZ, 0xc0, !PT ;  /* 0x000000ff00ff7812 */ /* 0x000fda000780c0ff */
[----:B------:R-:W-:Y:S05]  /*0fa0*/  @!P0 EXIT ;  /* 0x000000000000894d */ /* 0x000fea0003800000 */
[----:B------:R-:W2:Y:S01]  /*0fb0*/  LDC R94, c[0x0][0x658] ;  /* 0x00019600ff5e7b82 */ /* 0x000ea20000000800 */
[----:B------:R-:W-:Y:S01]  /*0fc0*/  ULDC.64 UR6, c[0x0][0x288] ;  /* 0x0000a20000067ab9 */ /* 0x000fe20000000a00 */
[----:B------:R-:W-:Y:S01]  /*0fd0*/  LOP3.LUT R14, R14, 0x1, RZ, 0xc0, !PT ;  /* 0x000000010e0e7812 */ /* 0x000fe200078ec0ff */
[----:B------:R-:W-:Y:S01]  /*0fe0*/  UIADD3 UR4, UR7, 0x7f, URZ ;  /* 0x0000007f07047890 */ /* 0x000fe2000fffe03f */
[----:B------:R-:W-:Y:S01]  /*0ff0*/  SHF.R.U32.HI R0, RZ, 0x2, R3 ;  /* 0x00000002ff007819 */ /* 0x000fe20000011603 */
[----:B01----:R-:W-:Y:S01]  /*1000*/  IMAD.MOV.U32 R7, RZ, RZ, -0x1 ;  /* 0xffffffffff077424 */ /* 0x003fe200078e00ff */
[----:B------:R-:W-:Y:S01]  /*1010*/  SHF.R.U32.HI R4, RZ, 0x1, R4 ;  /* 0x00000001ff047819 */ /* 0x000fe20000011604 */
[----:B------:R-:W-:Y:S01]  /*1020*/  USHF.R.S32.HI UR5, URZ, 0x1f, UR4 ;  /* 0x0000001f3f057899 */ /* 0x000fe20008011404 */
[----:B------:R-:W0:Y:S01]  /*1030*/  LDC.64 R90, c[0x0][0x5c8] ;  /* 0x00017200ff5a7b82 */ /* 0x000e220000000a00 */
[----:B------:R-:W-:Y:S01]  /*1040*/  IMAD.SHL.U32 R5, R14, 0x40, RZ ;  /* 0x000000400e057824 */ /* 0x000fe200078e00ff */
[----:B------:R-:W-:Y:S01]  /*1050*/  LOP3.LUT R0, R0, 0x7, RZ, 0xc0, !PT ;  /* 0x0000000700007812 */ /* 0x000fe200078ec0ff */
[----:B------:R-:W-:Y:S01]  /*1060*/  ULEA.HI UR5, UR5, UR4, URZ, 0x7 ;  /* 0x0000000405057291 */ /* 0x000fe2000f8f383f */
[----:B------:R-:W-:Y:S01]  /*1070*/  LOP3.LUT R23, R4, 0x30, RZ, 0xc0, !PT ;  /* 0x0000003004177812 */ /* 0x000fe200078ec0ff */
[----:B------:R-:W-:Y:S01]  /*1080*/  IMAD.MOV.U32 R9, RZ, RZ, 0x1 ;  /* 0x00000001ff097424 */ /* 0x000fe200078e00ff */
[--C-:B------:R-:W-:Y:S01]  /*1090*/  LOP3.LUT R22, R5, 0x40, R0.reuse, 0xe2, !PT ;  /* 0x0000004005167812 */ /* 0x100fe200078ee200 */
[----:B------:R-:W-:Y:S01]  /*10a0*/  USHF.R.S32.HI UR41, URZ, 0x7, UR5 ;  /* 0x000000073f297899 */ /* 0x000fe20008011405 */
[----:B------:R-:W1:Y:S01]  /*10b0*/  LDC R98, c[0x0][0x600] ;  /* 0x00018000ff627b82 */ /* 0x000e620000000800 */
[-C--:B------:R-:W-:Y:S01]  /*10c0*/  IADD3 R5, RZ, -R23.reuse, -R0 ;  /* 0x80000017ff057210 */ /* 0x080fe20007ffe800 */
[----:B------:R-:W-:Y:S01]  /*10d0*/  IMAD.U32 R6, RZ, RZ, UR6 ;  /* 0x00000006ff067e24 */ /* 0x000fe2000f8e00ff */
[C---:B------:R-:W-:Y:S01]  /*10e0*/  LOP3.LUT R95, R3.reuse, 0x3, RZ, 0xc0, !PT ;  /* 0x00000003035f7812 */ /* 0x040fe200078ec0ff */
[----:B------:R-:W-:Y:S01]  /*10f0*/  UISETP.LT.AND UP0, UPT, UR41, 0x1, UPT ;  /* 0x000000012900788c */ /* 0x000fe2000bf01270 */
[----:B------:R-:W-:Y:S01]  /*1100*/  LOP3.LUT R97, R3, 0x80, RZ, 0xc0, !PT ;  /* 0x0000008003617812 */ /* 0x000fe200078ec0ff */
[----:B------:R-:W-:Y:S01]  /*1110*/  IMAD R5, R14, -0x40, R5 ;  /* 0xffffffc00e057824 */ /* 0x000fe200078e0205 */
[----:B------:R-:W-:Y:S01]  /*1120*/  ULDC UR4, c[0x0][0x284] ;  /* 0x0000a10000047ab9 */ /* 0x000fe20000000800 */
[-C--:B--2---:R-:W-:Y:S01]  /*1130*/  SHF.L.U32 R7, R7, R94.reuse, RZ ;  /* 0x0000005e07077219 */ /* 0x084fe200000006ff */
[----:B------:R-:W-:Y:S01]  /*1140*/  USEL UR42, UR41, 0x1, UP0 ;  /* 0x00000001292a7887 */ /* 0x000fe20008000000 */
[----:B------:R-:W-:Y:S01]  /*1150*/  LOP3.LUT R22, R22, R23, RZ, 0xfc, !PT ;  /* 0x0000001716167212 */ /* 0x000fe200078efcff */
[----:B------:R-:W-:Y:S01]  /*1160*/  IMAD R95, R95, -0x2, R6 ;  /* 0xfffffffe5f5f7824 */ /* 0x000fe200078e0206 */
[----:B------:R-:W-:Y:S01]  /*1170*/  SHF.L.U32 R94, R9, R94, RZ ;  /* 0x0000005e095e7219 */ /* 0x000fe200000006ff */
[----:B------:R-:W-:Y:S01]  /*1180*/  IMAD.SHL.U32 R96, R3, 0x2, RZ ;  /* 0x0000000203607824 */ /* 0x000fe200078e00ff */
[----:B------:R-:W-:Y:S01]  /*1190*/  LOP3.LUT R116, R18, 0x1, RZ, 0xfc, !PT ;  /* 0x0000000112747812 */ /* 0x000fe200078efcff */
[----:B------:R-:W-:Y:S01]  /*11a0*/  VIADD R100, R5, UR4 ;  /* 0x0000000405647c36 */ /* 0x000fe20008000000 */
[C-C-:B0-----:R-:W-:Y:S01]  /*11b0*/  SHF.L.U64.HI R92, R90.reuse, 0x7, R91.reuse ;  /* 0x000000075a5c7819 */ /* 0x141fe2000001025b */
[----:B------:R-:W-:Y:S01]  /*11c0*/  IMAD.MOV.U32 R23, RZ, RZ, RZ ;  /* 0x000000ffff177224 */ /* 0x000fe200078e00ff */
[C---:B------:R-:W-:Y:S01]  /*11d0*/  SHF.L.U64.HI R93, R90.reuse, 0x3, R91 ;  /* 0x000000035a5d7819 */ /* 0x040fe2000001025b */
[C---:B------:R-:W-:Y:S01]  /*11e0*/  IMAD.SHL.U32 R91, R90.reuse, 0x80, RZ ;  /* 0x000000805a5b7824 */ /* 0x040fe200078e00ff */
[----:B------:R-:W-:Y:S01]  /*11f0*/  SHF.R.U32.HI R97, RZ, 0x7, R97 ;  /* 0x00000007ff617819 */ /* 0x000fe20000011661 */
[----:B------:R-:W-:Y:S01]  /*1200*/  IMAD.SHL.U32 R90, R90, 0x8, RZ ;  /* 0x000000085a5a7824 */ /* 0x000fe200078e00ff */
[----:B------:R-:W-:Y:S01]  /*1210*/  LOP3.LUT R99, RZ, R7, RZ, 0x33, !PT ;  /* 0x00000007ff637212 */ /* 0x000fe200078e33ff */
[----:B------:R-:W-:Y:S01]  /*1220*/  UIADD3 UR42, UR41, -UR42, URZ ;  /* 0x8000002a292a7290 */ /* 0x000fe2000fffe03f */
[----:B-1----:R-:W-:Y:S01]  /*1230*/  VIADD R98, R98, 0xffffffff ;  /* 0xffffffff62627836 */ /* 0x002fe20000000000 */
[----:B------:R-:W-:Y:S01]  /*1240*/  UMOV UR36, URZ ;  /* 0x0000003f00247c82 */ /* 0x000fe20008000000 */
[----:B------:R-:W-:-:S09]  /*1250*/  UMOV UR40, URZ ;  /* 0x0000003f00287c82 */ /* 0x000fd20008000000 */
.L_x_156:
[----:B0-----:R-:W0:Y:S01]  /*1260*/  SHFL.IDX PT, R0, R97, RZ, 0x1f ;  /* 0x00001fff61007589 */ /* 0x001e2200000e0000 */
[----:B-1----:R-:W1:Y:S01]  /*1270*/  S2UR UR7, SR_CgaCtaId ;  /* 0x00000000000779c3 */ /* 0x002e620000008800 */
[----:B------:R-:W-:Y:S01]  /*1280*/  UMOV UR6, 0x400 ;  /* 0x0000040000067882 */ /* 0x000fe20000000000 */
[----:B0-----:R-:W-:Y:S01]  /*1290*/  R2UR UR4, R0 ;  /* 0x00000000000472ca */ /* 0x001fe200000e0000 */
[----:B-1----:R-:W-:-:S12]  /*12a0*/  ULEA UR46, UR7, UR6, 0x18 ;  /* 0x00000006072e7291 */ /* 0x002fd8000f8ec03f */
[----:B------:R-:W-:-:S04]  /*12b0*/  ULEA.HI UR5, UR4, UR4, URZ, 0x1 ;  /* 0x0000000404057291 */ /* 0x000fc8000f8f083f */
[----:B------:R-:W-:-:S04]  /*12c0*/  ULOP3.LUT UR5, UR5, 0x7fffe, URZ, 0xc0, !UPT ;  /* 0x0007fffe05057892 */ /* 0x000fc8000f8ec03f */
[----:B------:R-:W-:-:S03]  /*12d0*/  UIADD3 UR5, UR4, -UR5, URZ ;  /* 0x8000000504057290 */ /* 0x000fc6000fffe03f */
[----:B------:R-:W-:Y:S01]  /*12e0*/  ULDC UR4, c[0x0][0x28c] ;  /* 0x0000a30000047ab9 */ /* 0x000fe20000000800 */
[----:B------:R-:W-:Y:S01]  /*12f0*/  ULEA UR5, UR5, UR46, 0xd ;  /* 0x0000002e05057291 */ /* 0x000fe2000f8e683f */
[----:B------:R-:W-:-:S03]  /*1300*/  ISETP.LT.AND P0, PT, RZ, UR4, PT ;  /* 0x00000004ff007c0c */ /* 0x000fc6000bf01270 */
[----:B------:R-:W-:-:S04]  /*1310*/  UIADD3 UR5, UR5, 0x180, URZ ;  /* 0x0000018005057890 */ /* 0x000fc8000fffe03f */
[----:B------:R-:W-:-:S04]  /*1320*/  USHF.R.U32.HI UR5, URZ, 0x4, UR5 ;  /* 0x000000043f057899 */ /* 0x000fc80008011605 */
[----:B------:R-:W-:-:S04]  /*1330*/  ULOP3.LUT UR5, UR5, 0x3fff, URZ, 0xc0, !UPT ;  /* 0x00003fff05057892 */ /* 0x000fc8000f8ec03f */
[----:B------:R-:W-:Y:S01]  /*1340*/  ULOP3.LUT UR43, UR5, 0x10000, URZ, 0xfc, !UPT ;  /* 0x00010000052b7892 */ /* 0x000fe2000f8efc3f */
[----:B--234-:R-:W-:Y:S11]  /*1350*/  @P0 BRA `(.L_x_13) ;  /* 0x0000000000400947 */ /* 0x01cff60003800000 */
[----:B------:R-:W-:Y:S01]  /*1360*/  MOV R0, 0x0 ;  /* 0x0000000000007802 */ /* 0x000fe20000000f00 */
[----:B------:R-:W-:Y:S01]  /*1370*/  ULDC.64 UR4, c[0x4][0x68] ;  /* 0x01001a0000047ab9 */ /* 0x000fe20000000a00 */
[----:B------:R-:W-:Y:S01]  /*1380*/  ULDC.64 UR6, c[0x4][0x8] ;  /* 0x0100020000067ab9 */ /* 0x000fe20000000a00 */
[----:B------:R-:W-:Y:S01]  /*1390*/  IMAD.U32 R4, RZ, RZ, UR4 ;  /* 0x00000004ff047e24 */ /* 0x000fe2000f8e00ff */
[----:B------:R0:W1:Y:S01]  /*13a0*/  LDC.64 R14, c[0x4][R0] ;  /* 0x01000000000e7b82 */ /* 0x0000620000000a00 */
[----:B------:R-:W-:Y:S01]  /*13b0*/  IMAD.U32 R5, RZ, RZ, UR5 ;  /* 0x00000005ff057e24 */ /* 0x000fe2000f8e00ff */
[----:B------:R-:W-:Y:S01]  /*13c0*/  ULDC.64 UR4, c[0x4][0x70] ;  /* 0x01001c0000047ab9 */ /* 0x000fe20000000a00 */
[----:B------:R-:W-:Y:S02]  /*13d0*/  IMAD.U32 R10, RZ, RZ, UR6 ;  /* 0x00000006ff0a7e24 */ /* 0x000fe4000f8e00ff */
[----:B------:R-:W-:Y:S02]  /*13e0*/  IMAD.U32 R6, RZ, RZ, UR4 ;  /* 0x00000004ff067e24 */ /* 0x000fe4000f8e00ff */
[----:B------:R-:W-:-:S02]  /*13f0*/  IMAD.U32 R7, RZ, RZ, UR5 ;  /* 0x00000005ff077e24 */ /* 0x000fc4000f8e00ff */
[----:B------:R-:W-:Y:S02]  /*1400*/  IMAD.U32 R11, RZ, RZ, UR7 ;  /* 0x00000007ff0b7e24 */ /* 0x000fe4000f8e00ff */
[----:B------:R-:W-:Y:S02]  /*1410*/  IMAD.MOV.U32 R8, RZ, RZ, 0x1e1 ;  /* 0x000001e1ff087424 */ /* 0x000fe400078e00ff */
[----:B------:R-:W-:Y:S02]  /*1420*/  IMAD.MOV.U32 R12, RZ, RZ, 0x1 ;  /* 0x00000001ff0c7424 */ /* 0x000fe400078e00ff */
[----:B0-----:R-:W-:-:S07]  /*1430*/  IMAD.MOV.U32 R13, RZ, RZ, RZ ;  /* 0x000000ffff0d7224 */ /* 0x001fce00078e00ff */
[----:B------:R-:W-:-:S07]  /*1440*/  LEPC R20, `(.L_x_13) ;  /* 0x000000001014794e */ /* 0x000fce0000000000 */
[----:B-1---5:R-:W-:Y:S05]  /*1450*/  CALL.ABS.NOINC R14 ;  /* 0x000000000e007343 */ /* 0x022fea0003c00000 */
.L_x_13:
[----:B------:R-:W-:-:S13]  /*1460*/  ISETP.NE.AND P0, PT, R116, 0x3, PT ;  /* 0x000000037400780c */ /* 0x000fda0003f05270 */
[----:B------:R-:W-:Y:S05]  /*1470*/  @!P0 BRA `(.L_x_14) ;  /* 0x0000000000048947 */ /* 0x000fea0003800000 */
[----:B------:R-:W-:Y:S01]  /*1480*/  BPT.TRAP 0x1 ;  /* 0x000000040000795c */ /* 0x000fe20000300000 */
.L_x_14:
[----:B------:R-:W-:Y:S02]  /*1490*/  IMAD.U32 R3, RZ, RZ, UR40 ;  /* 0x00000028ff037e24 */ /* 0x000fe4000f8e00ff */
[----:B------:R-:W-:-:S03]  /*14a0*/  IMAD.U32 R0, RZ, RZ, UR36 ;  /* 0x00000024ff007e24 */ /* 0x000fc6000f8e00ff */
[----:B------:R-:W-:Y:S02]  /*14b0*/  LEA R3, R3, UR46, 0x3 ;  /* 0x0000002e03037c11 */ /* 0x000fe4000f8e18ff */
[----:B------:R-:W-:-:S04]  /*14c0*/  SHF.L.U32 R0, R0, 0x1f, RZ ;  /* 0x0000001f00007819 */ /* 0x000fc800000006ff */
[----:B------:R0:W1:Y:S01]  /*14d0*/  SYNCS.PHASECHK.TRANS64.TRYWAIT P1, [R3+URZ], R0 ;  /* 0x00000000030075a7 */ /* 0x000062000802017f */
[----:B------:R-:W-:Y:S05]  /*14e0*/  @!P0 BRA `(.L_x_15) ;  /* 0x0000000000048947 */ /* 0x000fea0003800000 */
[----:B------:R-:W-:Y:S01]  /*14f0*/  BPT.TRAP 0x1 ;  /* 0x000000040000795c */ /* 0x000fe20000300000 */
.L_x_15:
[----:B------:R-:W-:-:S05]  /*1500*/  IMAD.U32 R4, RZ, RZ, UR42 ;  /* 0x0000002aff047e24 */ /* 0x000fca000f8e00ff */
[----:B------:R-:W-:Y:S01]  /*1510*/  ISETP.GE.AND P2, PT, R4, 0x1, PT ;  /* 0x000000010400780c */ /* 0x000fe20003f46270 */
[----:B-1----:R-:W-:-:S12]  /*1520*/  @P1 BRA `(.L_x_16) ;  /* 0x0000000000081947 */ /* 0x002fd80003800000 */
[----:B------:R-:W1:Y:S02]  /*1530*/  SYNCS.PHASECHK.TRANS64.TRYWAIT P1, [R3+URZ], R0 ;  /* 0x00000000030075a7 */ /* 0x000e64000802017f */
[----:B-1----:R-:W-:Y:S05]  /*1540*/  @!P1 BRA `(.L_x_17) ;  /* 0x0000008800549947 */ /* 0x002fea0003800000 */
.L_x_16:
[----:B------:R-:W-:Y:S05]  /*1550*/  WARPSYNC.ALL ;  /* 0x0000000000007948 */ /* 0x000fea0003800000 */
[----:B------:R-:W-:Y:S01]  /*1560*/  UIADD3 UR4, UR46, 0xe0180, URZ ;  /* 0x000e01802e047890 */ /* 0x000fe2000fffe03f */
[----:B------:R-:W-:Y:S01]  /*1570*/  WARPGROUP.ARRIVE ;  /* 0x00000000000079c5 */ /* 0x000fe20000000000 */
[----:B------:R-:W-:Y:S02]  /*1580*/  ULEA UR6, UR40, UR43, 0xd ;  /* 0x0000002b28067291 */ /* 0x000fe4000f8e683f */
[----:B------:R-:W-:Y:S01]  /*1590*/  USHF.R.U32.HI UR4, URZ, 0x4, UR4 ;  /* 0x000000043f047899 */ /* 0x000fe20008011604 */
[----:B------:R-:W-:Y:S01]  /*15a0*/  UMOV UR13, 0x40000040 ;  /* 0x40000040000d7882 */ /* 0x000fe20000000000 */
[----:B------:R-:W-:-:S02]  /*15b0*/  UMOV UR15, 0x40000040 ;  /* 0x40000040000f7882 */ /* 0x000fc40000000000 */
[----:B------:R-:W-:Y:S01]  /*15c0*/  ULOP3.LUT UR4, UR4, 0x3fff, URZ, 0xc0, !UPT ;  /* 0x00003fff04047892 */ /* 0x000fe2000f8ec03f */
[----:B------:R-:W-:Y:S01]  /*15d0*/  UMOV UR12, UR6 ;  /* 0x00000006000c7c82 */ /* 0x000fe20008000000 */
[----:B------:R-:W-:Y:S02]  /*15e0*/  UIADD3 UR5, UR6, 0x400, URZ ;  /* 0x0000040006057890 */ /* 0x000fe4000fffe03f */
[----:B------:R-:W-:Y:S02]  /*15f0*/  ULOP3.LUT UR8, UR4, 0x10000, URZ, 0xfc, !UPT ;  /* 0x0001000004087892 */ /* 0x000fe4000f8efc3f */
[----:B------:R-:W-:Y:S02]  /*1600*/  UIADD3 UR7, UR6, 0x1806, URZ ;  /* 0x0000180606077890 */ /* 0x000fe4000fffe03f */
[----:B------:R-:W-:Y:S02]  /*1610*/  ULEA UR4, UR40, UR8, 0xb ;  /* 0x0000000828047291 */ /* 0x000fe4000f8e583f */
[----:B------:R-:W-:-:S02]  /*1620*/  UIADD3 UR10, UR6, 0x1c06, URZ ;  /* 0x00001c06060a7890 */ /* 0x000fc4000fffe03f */
[----:B------:R-:W-:-:S03]  /*1630*/  UIADD3 UR9, UR4, 0x606, URZ ;  /* 0x0000060604097890 */ /* 0x000fc6000fffe03f */
[----:B------:R-:W-:Y:S02]  /*1640*/  UMOV UR14, UR4 ;  /* 0x00000004000e7c82 */ /* 0x000fe40008000000 */
[----:B------:R-:W-:Y:S01]  /*1650*/  HGMMA.64x64x8.F32.TF32 R56, gdesc[UR12], RZ, !UPT, gsb0 ;  /* 0x04e000000c3879f0 */ /* 0x000fe2000c0028ff */
[----:B------:R-:W-:Y:S01]  /*1660*/  UMOV UR12, UR5 ;  /* 0x00000005000c7c82 */ /* 0x000fe20008000000 */
[----:B------:R-:W-:Y:S01]  /*1670*/  UMOV UR13, 0x40000040 ;  /* 0x40000040000d7882 */ /* 0x000fe20000000000 */
[----:B------:R-:W-:Y:S01]  /*1680*/  UIADD3 UR5, UR6, 0x402, URZ ;  /* 0x0000040206057890 */ /* 0x000fe2000fffe03f */
[----:B------:R-:W-:Y:S02]  /*1690*/  WARPGROUP.DEPBAR.LE gsb0, 0x0 ;  /* 0x00008000000079c5 */ /* 0x000fe40000010000 */
[----:B------:R-:W-:-:S06]  /*16a0*/  WARPGROUP.ARRIVE ;  /* 0x00000000000079c5 */ /* 0x000fcc0000000000 */
[----:B------:R-:W-:Y:S01]  /*16b0*/  HGMMA.64x64x8.F32.TF32 R24, gdesc[UR12], RZ, !UPT, gsb0 ;  /* 0x04e000000c1879f0 */ /* 0x000fe2000c0028ff */
[----:B------:R-:W-:Y:S02]  /*16c0*/  UIADD3 UR12, UR6, 0x2, URZ ;  /* 0x00000002060c7890 */ /* 0x000fe4000fffe03f */
[----:B------:R-:W-:Y:S01]  /*16d0*/  UIADD3 UR14, UR4, 0x2, URZ ;  /* 0x00000002040e7890 */ /* 0x000fe2000fffe03f */
[----:B------:R-:W-:Y:S01]  /*16e0*/  UMOV UR13, 0x40000040 ;  /* 0x40000040000d7882 */ /* 0x000fe20000000000 */
[----:B------:R-:W-:Y:S01]  /*16f0*/  UMOV UR15, 0x40000040 ;  /* 0x40000040000f7882 */ /* 0x000fe20000000000 */
[----:B------:R-:W-:Y:S02]  /*1700*/  WARPGROUP.DEPBAR.LE gsb0, 0x0 ;  /* 0x00008000000079c5 */ /* 0x000fe40000010000 */
[----:B------:R-:W-:-:S06]  /*1710*/  WARPGROUP.ARRIVE ;  /* 0x00000000000079c5 */ /* 0x000fcc0000000000 */
[----:B------:R-:W-:Y:S01]  /*1720*/  HGMMA.64x64x8.F32.TF32 R56, gdesc[UR12], R56, gsb0 ;  /* 0x04e000000c3879f0 */ /* 0x000fe20008002838 */
[----:B------:R-:W-:Y:S01]  /*1730*/  UMOV UR12, UR5 ;  /* 0x00000005000c7c82 */ /* 0x000fe20008000000 */
[----:B------:R-:W-:Y:S01]  /*1740*/  UMOV UR13, 0x40000040 ;  /* 0x40000040000d7882 */ /* 0x000fe20000000000 */
[----:B------:R-:W-:Y:S01]  /*1750*/  UIADD3 UR5, UR6, 0x404, URZ ;  /* 0x0000040406057890 */ /* 0x000fe2000fffe03f */
[----:B------:R-:W-:Y:S02]  /*1760*/  WARPGROUP.DEPBAR.LE gsb0, 0x0 ;  /* 0x00008000000079c5 */ /* 0x000fe40000010000 */
[----:B------:R-:W-:-:S06]  /*1770*/  WARPGROUP.ARRIVE ;  /* 0x00000000000079c5 */ /* 0x000fcc0000000000 */
[----:B------:R-:W-:Y:S01]  /*1780*/  HGMMA.64x64x8.F32.TF32 R24, gdesc[UR12], R24, gsb0 ;  /* 0x04e000000c1879f0 */ /* 0x000fe20008002818 */
        /* <DEDUP_REMOVED lines=160> */
[----:B------:R-:W-:Y:S01]  /*2190*/  UMOV UR4, UR7 ;  /* 0x0000000700047c82 */ /* 0x000fe20008000000 */
[----:B------:R-:W-:Y:S01]  /*21a0*/  UMOV UR6, UR9 ;  /* 0x0000000900067c82 */ /* 0x000fe20008000000 */
[----:B------:R-:W-:Y:S01]  /*21b0*/  UMOV UR7, 0x40000040 ;  /* 0x4000004000077882 */ /* 0x000fe20000000000 */
[----:B------:R-:W-:Y:S02]  /*21c0*/  WARPGROUP.DEPBAR.LE gsb0, 0x0 ;  /* 0x00008000000079c5 */ /* 0x000fe40000010000 */
[----:B------:R-:W-:-:S06]  /*21d0*/  WARPGROUP.ARRIVE ;  /* 0x00000000000079c5 */ /* 0x000fcc0000000000 */
[----:B------:R-:W-:Y:S01]  /*21e0*/  HGMMA.64x64x8.F32.TF32 R56, gdesc[UR12], R56, gsb0 ;  /* 0x04e000000c3879f0 */ /* 0x000fe20008002838 */
[----:B------:R-:W-:Y:S01]  /*21f0*/  UMOV UR12, UR5 ;  /* 0x00000005000c7c82 */ /* 0x000fe20008000000 */
[----:B------:R-:W-:Y:S01]  /*2200*/  UMOV UR13, 0x40000040 ;  /* 0x40000040000d7882 */ /* 0x000fe20000000000 */
[----:B------:R-:W-:Y:S01]  /*2210*/  UMOV UR5, 0x40000040 ;  /* 0x4000004000057882 */ /* 0x000fe20000000000 */
[----:B------:R-:W-:Y:S02]  /*2220*/  WARPGROUP.DEPBAR.LE gsb0, 0x0 ;  /* 0x00008000000079c5 */ /* 0x000fe40000010000 */
[----:B------:R-:W-:-:S06]  /*2230*/  WARPGROUP.ARRIVE ;  /* 0x00000000000079c5 */ /* 0x000fcc0000000000 */
[----:B------:R-:W-:Y:S03]  /*2240*/  HGMMA.64x64x8.F32.TF32 R24, gdesc[UR12], R24, gsb0 ;  /* 0x04e000000c1879f0 */ /* 0x000fe60008002818 */
[----:B------:R-:W-:Y:S02]  /*2250*/  WARPGROUP.DEPBAR.LE gsb0, 0x0 ;  /* 0x00008000000079c5 */ /* 0x000fe40000010000 */
[----:B------:R-:W-:-:S06]  /*2260*/  WARPGROUP.ARRIVE ;  /* 0x00000000000079c5 */ /* 0x000fcc0000000000 */
[----:B------:R-:W-:Y:S01]  /*2270*/  HGMMA.64x64x8.F32.TF32 R56, gdesc[UR4], R56, gsb0 ;  /* 0x04e00000043879f0 */ /* 0x000fe20008002838 */
[----:B------:R-:W-:Y:S01]  /*2280*/  UMOV UR4, UR10 ;  /* 0x0000000a00047c82 */ /* 0x000fe20008000000 */
[----:B------:R-:W-:Y:S01]  /*2290*/  UMOV UR5, 0x40000040 ;  /* 0x4000004000057882 */ /* 0x000fe20000000000 */
[----:B------:R-:W-:Y:S02]  /*22a0*/  WARPGROUP.DEPBAR.LE gsb0, 0x0 ;  /* 0x00008000000079c5 */ /* 0x000fe40000010000 */
[----:B------:R-:W-:-:S06]  /*22b0*/  WARPGROUP.ARRIVE ;  /* 0x00000000000079c5 */ /* 0x000fcc0000000000 */
[----:B------:R-:W-:Y:S03]  /*22c0*/  HGMMA.64x64x8.F32.TF32 R24, gdesc[UR4], R24, gsb0 ;  /* 0x04e00000041879f0 */ /* 0x000fe60008002818 */
[----:B------:R-:W-:Y:S02]  /*22d0*/  WARPGROUP.DEPBAR.LE gsb0, 0x0 ;  /* 0x00008000000079c5 */ /* 0x000fe40000010000 */
[----:B------:R-:W-:Y:S05]  /*22e0*/  @!P2 BRA `(.L_x_18) ;  /* 0x0000000c00eca947 */ /* 0x000fea0003800000 */
[----:B------:R-:W-:Y:S01]  /*22f0*/  UIADD3 UR9, UR40, 0x1, URZ ;  /* 0x0000000128097890 */ /* 0x000fe2000fffe03f */
[----:B01----:R-:W-:Y:S01]  /*2300*/  IMAD.U32 R0, RZ, RZ, UR42 ;  /* 0x0000002aff007e24 */ /* 0x003fe2000f8e00ff */
[----:B------:R-:W-:Y:S02]  /*2310*/  UMOV UR10, UR40 ;  /* 0x00000028000a7c82 */ /* 0x000fe40008000000 */
[----:B------:R-:W-:-:S04]  /*2320*/  UISETP.NE.AND UP0, UPT, UR9, 0x7, UPT ;  /* 0x000000070900788c */ /* 0x000fc8000bf05270 */
[----:B------:R-:W-:Y:S02]  /*2330*/  USEL UR4, URZ, 0x1, UP0 ;  /* 0x000000013f047887 */ /* 0x000fe40008000000 */
[----:B------:R-:W-:Y:S02]  /*2340*/  USEL UR9, UR9, URZ, UP0 ;  /* 0x0000003f09097287 */ /* 0x000fe40008000000 */
[----:B------:R-:W-:-:S06]  /*2350*/  ULOP3.LUT UR4, UR36, UR4, URZ, 0x3c, !UPT ;  /* 0x0000000424047292 */ /* 0x000fcc000f8e3c3f */
[----:B------:R-:W-:-:S07]  /*2360*/  IMAD.U32 R5, RZ, RZ, UR4 ;  /* 0x00000004ff057e24 */ /* 0x000fce000f8e00ff */
.L_x_25:
[----:B01----:R-:W-:Y:S05]  /*2370*/  @!P0 BRA `(.L_x_19) ;  /* 0x0000000000048947 */ /* 0x003fea0003800000 */
[----:B------:R-:W-:Y:S01]  /*2380*/  BPT.TRAP 0x1 ;  /* 0x000000040000795c */ /* 0x000fe20000300000 */
.L_x_19:
[----:B------:R-:W0:Y:S01]  /*2390*/  S2UR UR4, SR_CgaCtaId ;  /* 0x00000000000479c3 */ /* 0x000e220000008800 */
[----:B------:R-:W-:Y:S01]  /*23a0*/  UMOV UR11, 0x400 ;  /* 0x00000400000b7882 */ /* 0x000fe20000000000 */
[----:B------:R-:W-:Y:S01]  /*23b0*/  SHF.L.U32 R3, R5, 0x1f, RZ ;  /* 0x0000001f05037819 */ /* 0x000fe200000006ff */
[----:B0-----:R-:W-:-:S04]  /*23c0*/  ULEA UR11, UR4, UR11, 0x18 ;  /* 0x0000000b040b7291 */ /* 0x001fc8000f8ec03f */
[----:B------:R-:W-:-:S09]  /*23d0*/  ULEA UR4, UR9, UR11, 0x3 ;  /* 0x0000000b09047291 */ /* 0x000fd2000f8e183f */
[----:B------:R0:W1:Y:S01]  /*23e0*/  SYNCS.PHASECHK.TRANS64.TRYWAIT P1, [UR4], R3 ;  /* 0x00000003ff0075a7 */ /* 0x0000620008020144 */
[----:B------:R-:W-:Y:S05]  /*23f0*/  @!P0 BRA `(.L_x_20) ;  /* 0x0000000000048947 */ /* 0x000fea0003800000 */
[----:B------:R-:W-:Y:S01]  /*2400*/  BPT.TRAP 0x1 ;  /* 0x000000040000795c */ /* 0x000fe20000300000 */
.L_x_20:
[----:B-1----:R-:W-:Y:S05]  /*2410*/  @P1 BRA `(.L_x_21) ;  /* 0x0000000000081947 */ /* 0x002fea0003800000 */
[----:B------:R-:W1:Y:S02]  /*2420*/  SYNCS.PHASECHK.TRANS64.TRYWAIT P1, [UR4], R3 ;  /* 0x00000003ff0075a7 */ /* 0x000e640008020144 */
[----:B-1----:R-:W-:Y:S05]  /*2430*/  @!P1 BRA `(.L_x_22) ;  /* 0x0000007800ac9947 */ /* 0x002fea0003800000 */
.L_x_21:
[----:B------:R-:W-:Y:S01]  /*2440*/  ULEA UR13, UR9, UR8, 0xb ;  /* 0x00000008090d7291 */ /* 0x000fe2000f8e583f */
[----:B------:R-:W-:Y:S01]  /*2450*/  WARPGROUP.ARRIVE ;  /* 0x00000000000079c5 */ /* 0x000fe20000000000 */
[----:B------:R-:W-:Y:S01]  /*2460*/  ULEA UR12, UR9, UR43, 0xd ;  /* 0x0000002b090c7291 */ /* 0x000fe2000f8e683f */
[----:B------:R-:W-:Y:S01]  /*2470*/  UMOV UR7, 0x40000040 ;  /* 0x4000004000077882 */ /* 0x000fe20000000000 */
[----:B------:R-:W-:Y:S02]  /*2480*/  UMOV UR5, 0x40000040 ;  /* 0x4000004000057882 */ /* 0x000fe40000000000 */
[----:B------:R-:W-:Y:S01]  /*2490*/  UIADD3 UR14, UR12, 0x400, URZ ;  /* 0x000004000c0e7890 */ /* 0x000fe2000fffe03f */
[----:B------:R-:W-:Y:S02]  /*24a0*/  UMOV UR6, UR13 ;  /* 0x0000000d00067c82 */ /* 0x000fe40008000000 */
[----:B------:R-:W-:Y:S02]  /*24b0*/  UMOV UR4, UR12 ;  /* 0x0000000c00047c82 */ /* 0x000fe40008000000 */
[----:B------:R-:W-:Y:S01]  /*24c0*/  HGMMA.64x64x8.F32.TF32 R56, gdesc[UR4], R56, gsb0 ;  /* 0x04e00000043879f0 */ /* 0x000fe20008002838 */
[----:B------:R-:W-:Y:S01]  /*24d0*/  UMOV UR5, 0x40000040 ;  /* 0x4000004000057882 */ /* 0x000fe20000000000 */
[----:B------:R-:W-:Y:S01]  /*24e0*/  UMOV UR4, UR14 ;  /* 0x0000000e00047c82 */ /* 0x000fe20008000000 */
[----:B------:R-:W-:Y:S01]  /*24f0*/  UIADD3 UR14, UR12, 0x402, URZ ;  /* 0x000004020c0e7890 */ /* 0x000fe2000fffe03f */
[----:B------:R-:W-:-:S02]  /*2500*/  WARPGROUP.DEPBAR.LE gsb0, 0x0 ;  /* 0x00008000000079c5 */ /* 0x000fc40000010000 */
        /* <DEDUP_REMOVED lines=180> */
[----:B------:R-:W-:Y:S02]  /*3050*/  WARPGROUP.DEPBAR.LE gsb0, 0x0 ;  /* 0x00008000000079c5 */ /* 0x000fe40000010000 */
[----:B------:R-:W-:-:S06]  /*3060*/  WARPGROUP.ARRIVE ;  /* 0x00000000000079c5 */ /* 0x000fcc0000000000 */
[----:B------:R-:W-:Y:S01]  /*3070*/  HGMMA.64x64x8.F32.TF32 R24, gdesc[UR4], R24, gsb0 ;  /* 0x04e00000041879f0 */ /* 0x000fe20008002818 */
[----:B------:R-:W-:Y:S02]  /*3080*/  UIADD3 UR6, UR13, 0x606, URZ ;  /* 0x000006060d067890 */ /* 0x000fe4000fffe03f */
[----:B------:R-:W-:Y:S01]  /*3090*/  UIADD3 UR4, UR12, 0x1806, URZ ;  /* 0x000018060c047890 */ /* 0x000fe2000fffe03f */
[----:B------:R-:W-:Y:S01]  /*30a0*/  UMOV UR7, 0x40000040 ;  /* 0x4000004000077882 */ /* 0x000fe20000000000 */
[----:B------:R-:W-:Y:S01]  /*30b0*/  UMOV UR5, 0x40000040 ;  /* 0x4000004000057882 */ /* 0x000fe20000000000 */
[----:B------:R-:W-:Y:S01]  /*30c0*/  UIADD3 UR12, UR12, 0x1c06, URZ ;  /* 0x00001c060c0c7890 */ /* 0x000fe2000fffe03f */
        /* <DEDUP_REMOVED lines=10> */
[----:B------:R-:W-:Y:S01]  /*3170*/  BPT.TRAP 0x1 ;  /* 0x000000040000795c */ /* 0x000fe20000300000 */
.L_x_23:
[----:B------:R-:W-:Y:S01]  /*3180*/  ULEA UR11, UR10, UR11, 0x3 ;  /* 0x0000000b0a0b7291 */ /* 0x000fe2000f8e183f */
[----:B------:R-:W-:-:S03]  /*3190*/  ISETP.GT.U32.AND P1, PT, R18, 0x1, PT ;  /* 0x000000011200780c */ /* 0x000fc60003f24070 */
[----:B------:R-:W-:-:S04]  /*31a0*/  UIADD3 UR11, UR11, 0x38, URZ ;  /* 0x000000380b0b7890 */ /* 0x000fc8000fffe03f */
[----:B------:R-:W-:-:S09]  /*31b0*/  UPRMT UR11, URZ, 0x654, UR11 ;  /* 0x000006543f0b7896 */ /* 0x000fd2000800000b */
[----:B------:R-:W-:Y:S01]  /*31c0*/  SYNCS.ARRIVE.TRANS64.RED.A1T0 RZ, [UR11], RZ ;  /* 0x000000ffffff79a7 */ /* 0x000fe2000810040b */
[----:B------:R-:W-:Y:S05]  /*31d0*/  @P1 BRA `(.L_x_24) ;  /* 0x0000000000041947 */ /* 0x000fea0003800000 */
[----:B------:R-:W-:Y:S01]  /*31e0*/  BPT.TRAP 0x1 ;  /* 0x000000040000795c */ /* 0x000fe20000300000 */
.L_x_24:
[----:B------:R-:W-:Y:S01]  /*31f0*/  UIADD3 UR9, UR9, 0x1, URZ ;  /* 0x0000000109097890 */ /* 0x000fe2000fffe03f */
[C---:B------:R-:W-:Y:S01]  /*3200*/  ISETP.GT.AND P1, PT, R0.reuse, 0x1, PT ;  /* 0x000000010000780c */ /* 0x040fe20003f24270 */
[----:B------:R-:W-:Y:S01]  /*3210*/  UIADD3 UR10, UR10, 0x1, URZ ;  /* 0x000000010a0a7890 */ /* 0x000fe2000fffe03f */
[----:B------:R-:W-:Y:S01]  /*3220*/  VIADD R0, R0, 0xffffffff ;  /* 0xffffffff00007836 */ /* 0x000fe20000000000 */
[----:B------:R-:W-:Y:S02]  /*3230*/  UISETP.NE.AND UP0, UPT, UR9, 0x7, UPT ;  /* 0x000000070900788c */ /* 0x000fe4000bf05270 */
[----:B------:R-:W-:Y:S02]  /*3240*/  UISETP.NE.AND UP1, UPT, UR10, 0x7, UPT ;  /* 0x000000070a00788c */ /* 0x000fe4000bf25270 */
[----:B------:R-:W-:Y:S02]  /*3250*/  USEL UR4, URZ, 0x1, UP0 ;  /* 0x000000013f047887 */ /* 0x000fe40008000000 */
[----:B------:R-:W-:-:S02]  /*3260*/  USEL UR9, UR9, URZ, UP0 ;  /* 0x0000003f09097287 */ /* 0x000fc40008000000 */
[----:B------:R-:W-:Y:S02]  /*3270*/  USEL UR10, UR10, URZ, UP1 ;  /* 0x0000003f0a0a7287 */ /* 0x000fe40008800000 */
[----:B------:R-:W-:Y:S01]  /*3280*/  LOP3.LUT R5, R5, UR4, RZ, 0x3c, !PT ;  /* 0x0000000405057c12 */ /* 0x000fe2000f8e3cff */
[----:B------:R-:W-:Y:S09]  /*3290*/  @P1 BRA `(.L_x_25) ;  /* 0xfffffff000341947 */ /* 0x000ff2000383ffff */
.L_x_18:
[----:B01----:R-:W0:Y:S02]  /*32a0*/  LDC R0, c[0x0][0x28c] ;  /* 0x0000a300ff007b82 */ /* 0x003e240000000800 */
[----:B0-----:R-:W-:-:S13]  /*32b0*/  ISETP.GE.AND P1, PT, R0, 0x1, PT ;  /* 0x000000010000780c */ /* 0x001fda0003f26270 */
[----:B------:R-:W-:Y:S05]  /*32c0*/  @!P1 BRA `(.L_x_26) ;  /* 0x0000000000489947 */ /* 0x000fea0003800000 */
[----:B------:R-:W-:Y:S05]  /*32d0*/  @!P0 BRA `(.L_x_27) ;  /* 0x0000000000048947 */ /* 0x000fea0003800000 */
[----:B------:R-:W-:Y:S01]  /*32e0*/  BPT.TRAP 0x1 ;  /* 0x000000040000795c */ /* 0x000fe20000300000 */
.L_x_27:
[----:B------:R-:W0:Y:S01]  /*32f0*/  S2UR UR7, SR_CgaCtaId ;  /* 0x00000000000779c3 */ /* 0x000e220000008800 */
[----:B------:R-:W-:Y:S01]  /*3300*/  UIADD3 UR6, UR42, UR40, URZ ;  /* 0x000000282a067290 */ /* 0x000fe2000fffe03f */
[----:B------:R-:W-:-:S03]  /*3310*/  ISETP.GT.U32.AND P0, PT, R18, 0x1, PT ;  /* 0x000000011200780c */ /* 0x000fc60003f04070 */
[----:B------:R-:W-:-:S04]  /*3320*/  UIMAD.WIDE.U32 UR4, UR6, 0x24924925, URZ ;  /* 0x24924925060478a5 */ /* 0x000fc8000f8e003f */
[----:B------:R-:W-:-:S04]  /*3330*/  UIADD3 UR4, UR6, -UR5, URZ ;  /* 0x8000000506047290 */ /* 0x000fc8000fffe03f */
[----:B------:R-:W-:-:S03]  /*3340*/  ULEA.HI UR4, UR4, UR5, URZ, 0x1f ;  /* 0x0000000504047291 */ /* 0x000fc6000f8ff83f */
[----:B------:R-:W-:Y:S01]  /*3350*/  UMOV UR5, 0x400 ;  /* 0x0000040000057882 */ /* 0x000fe20000000000 */
[----:B------:R-:W-:-:S04]  /*3360*/  USHF.R.U32.HI UR4, URZ, 0x2, UR4 ;  /* 0x000000023f047899 */ /* 0x000fc80008011604 */
[----:B------:R-:W-:Y:S02]  /*3370*/  UIMAD UR4, UR4, -0x7, UR6 ;  /* 0xfffffff9040478a4 */ /* 0x000fe4000f8e0206 */
[----:B0-----:R-:W-:-:S04]  /*3380*/  ULEA UR5, UR7, UR5, 0x18 ;  /* 0x0000000507057291 */ /* 0x001fc8000f8ec03f */
[----:B------:R-:W-:-:S04]  /*3390*/  ULEA UR4, UR4, UR5, 0x3 ;  /* 0x0000000504047291 */ /* 0x000fc8000f8e183f */
[----:B------:R-:W-:-:S04]  /*33a0*/  UIADD3 UR4, UR4, 0x38, URZ ;  /* 0x0000003804047890 */ /* 0x000fc8000fffe03f */
[----:B------:R-:W-:-:S09]  /*33b0*/  UPRMT UR4, URZ, 0x654, UR4 ;  /* 0x000006543f047896 */ /* 0x000fd20008000004 */
[----:B------:R-:W-:Y:S01]  /*33c0*/  SYNCS.ARRIVE.TRANS64.RED.A1T0 RZ, [UR4], RZ ;  /* 0x000000ffffff79a7 */ /* 0x000fe20008100404 */
[----:B------:R-:W-:Y:S05]  /*33d0*/  @P0 BRA `(.L_x_26) ;  /* 0x0000000000040947 */ /* 0x000fea0003800000 */
[----:B------:R-:W-:Y:S01]  /*33e0*/  BPT.TRAP 0x1 ;  /* 0x000000040000795c */ /* 0x000fe20000300000 */
.L_x_26:
[----:B------:R-:W-:Y:S01]  /*33f0*/  UISETP.GE.U32.AND UP1, UPT, UR41, 0x7, UPT ;  /* 0x000000072900788c */ /* 0x000fe2000bf26070 */
[----:B------:R-:W-:Y:S01]  /*3400*/  IMAD.SHL.U32 R101, R101, 0x40, RZ ;  /* 0x0000004065657824 */ /* 0x000fe200078e00ff */
[----:B------:R-:W-:Y:S01]  /*3410*/  UIADD3 UR40, UR41, UR40, URZ ;  /* 0x0000002829287290 */ /* 0x000fe2000fffe03f */
[----:B------:R-:W-:Y:S01]  /*3420*/  SHF.R.S32.HI R9, RZ, 0x1f, R19 ;  /* 0x0000001fff097819 */ /* 0x000fe20000011413 */
[----:B------:R-:W-:Y:S01]  /*3430*/  ULDC UR10, c[0x0][0x288] ;  /* 0x0000a200000a7ab9 */ /* 0x000fe20000000800 */
[----:B------:R-:W-:Y:S01]  /*3440*/  IMAD.SHL.U32 R3, R111, 0x100, RZ ;  /* 0x000001006f037824 */ /* 0x000fe200078e00ff */
[C---:B------:R-:W-:Y:S01]  /*3450*/  LOP3.LUT R10, R101.reuse, 0x6, R96, 0xf8, !PT ;  /* 0x00000006650a7812 */ /* 0x040fe200078ef860 */
[----:B------:R-:W-:Y:S01]  /*3460*/  UISETP.GT.U32.AND UP0, UPT, UR40, 0x6, UPT ;  /* 0x000000062800788c */ /* 0x000fe2000bf04070 */
[----:B------:R-:W-:Y:S01]  /*3470*/  ISETP.GE.AND P0, PT, R101, UR10, PT ;  /* 0x0000000a65007c0c */ /* 0x000fe2000bf06270 */
[----:B------:R-:W-:Y:S01]  /*3480*/  ULDC.64 UR6, c[0x0][0x5d0] ;  /* 0x0001740000067ab9 */ /* 0x000fe20000000a00 */
[----:B------:R-:W-:Y:S01]  /*3490*/  ULDC UR11, c[0x0][0x284] ;  /* 0x0000a100000b7ab9 */ /* 0x000fe20000000800 */
[----:B------:R-:W-:Y:S01]  /*34a0*/  @UP1 UIMAD.WIDE.U32 UR4, UR40, 0x24924925, URZ ;  /* 0x24924925280418a5 */ /* 0x000fe2000f8e003f */
[----:B------:R-:W-:Y:S01]  /*34b0*/  SHF.R.S32.HI R11, RZ, 0x1f, R10 ;  /* 0x0000001fff0b7819 */ /* 0x000fe2000001140a */
[----:B------:R-:W-:Y:S01]  /*34c0*/  IMAD R0, R9, UR6, RZ ;  /* 0x0000000609007c24 */ /* 0x000fe2000f8e02ff */
[----:B------:R-:W-:Y:S01]  /*34d0*/  UISETP.LT.U32.AND UP0, UPT, UR41, 0x7, UP0 ;  /* 0x000000072900788c */ /* 0x000fe20008701070 */
[----:B------:R-:W-:Y:S01]  /*34e0*/  ISETP.GE.OR P0, PT, R3, UR11, P0 ;  /* 0x0000000b03007c0c */ /* 0x000fe20008706670 */
[----:B------:R-:W-:Y:S01]  /*34f0*/  @UP1 UIADD3 UR4, UR40, -UR5, URZ ;  /* 0x8000000528041290 */ /* 0x000fe2000fffe03f */
[C---:B------:R-:W-:Y:S01]  /*3500*/  IMAD R7, R19.reuse, UR7, R0 ;  /* 0x0000000713077c24 */ /* 0x040fe2000f8e0200 */
[----:B------:R-:W-:Y:S01]  /*3510*/  ULDC.64 UR8, c[0x0][0x5c8] ;  /* 0x0001720000087ab9 */ /* 0x000fe20000000a00 */
[----:B------:R-:W-:Y:S01]  /*3520*/  IMAD.WIDE.U32 R4, R19, UR6, R10 ;  /* 0x0000000613047c25 */ /* 0x000fe2000f8e000a */
[----:B------:R-:W-:-:S02]  /*3530*/  USEL UR6, URZ, 0x1, !UP0 ;  /* 0x000000013f067887 */ /* 0x000fc4000c000000 */
[----:B------:R-:W-:Y:S01]  /*3540*/  @UP1 ULEA.HI UR4, UR4, UR5, URZ, 0x1f ;  /* 0x0000000504041291 */ /* 0x000fe2000f8ff83f */
[----:B------:R-:W-:Y:S01]  /*3550*/  IMAD.WIDE R110, R111, 0x100, R22 ;  /* 0x000001006f6e7825 */ /* 0x000fe200078e0216 */
[----:B------:R-:W-:Y:S02]  /*3560*/  ULOP3.LUT UR36, UR36, UR6, URZ, 0x3c, !UPT ;  /* 0x0000000624247292 */ /* 0x000fe4000f8e3c3f */
[----:B------:R-:W-:Y:S01]  /*3570*/  @UP1 USHF.R.U32.HI UR4, URZ, 0x2, UR4 ;  /* 0x000000023f041899 */ /* 0x000fe20008011604 */
[----:B------:R-:W-:Y:S02]  /*3580*/  IMAD.IADD R5, R5, 0x1, R7 ;  /* 0x0000000105057824 */ /* 0x000fe400078e0207 */
[----:B------:R-:W-:Y:S01]  /*3590*/  IMAD R7, R111, UR8, RZ ;  /* 0x000000086f077c24 */ /* 0x000fe2000f8e02ff */
[----:B------:R-:W-:Y:S01]  /*35a0*/  @UP1 ULOP3.LUT UR36, UR36, 0x1, UR4, 0x78, !UPT ;  /* 0x0000000124241892 */ /* 0x000fe2000f8e7804 */
[----:B------:R-:W-:-:S04]  /*35b0*/  IMAD.WIDE.U32 R112, R110, UR8, R4 ;  /* 0x000000086e707c25 */ /* 0x000fc8000f8e0004 */
[----:B------:R-:W-:Y:S02]  /*35c0*/  IMAD R7, R110, UR9, R7 ;  /* 0x000000096e077c24 */ /* 0x000fe4000f8e0207 */
[----:B------:R-:W-:Y:S01]  /*35d0*/  IMAD.MOV.U32 R0, RZ, RZ, -0x1 ;  /* 0xffffffffff007424 */ /* 0x000fe200078e00ff */
[----:B------:R-:W-:Y:S06]  /*35e0*/  @P0 BRA `(.L_x_28) ;  /* 0x00000048002c0947 */ /* 0x000fec0003800000 */
[----:B-----5:R-:W-:Y:S01]  /*35f0*/  FSETP.NEU.AND P1, PT, R89, RZ, PT ;  /* 0x000000ff5900720b */ /* 0x020fe20003f2d000 */
[----:B------:R-:W-:Y:S01]  /*3600*/  IMAD.IADD R4, R95, 0x1, -R101 ;  /* 0x000000015f047824 */ /* 0x000fe200078e0a65 */
[----:B------:R-:W-:Y:S01]  /*3610*/  BSSY B0, `(.L_x_28) ;  /* 0x0000488000007945 */ /* 0x000fe20003800000 */
[----:B------:R-:W-:Y:S02]  /*3620*/  IMAD.IADD R3, R100, 0x1, -R3 ;  /* 0x0000000164037824 */ /* 0x000fe400078e0a03 */
[----:B------:R-:W-:Y:S01]  /*3630*/  IMAD.IADD R21, R113, 0x1, R7 ;  /* 0x0000000171157824 */ /* 0x000fe200078e0207 */
[----:B------:R-:W-:-:S04]  /*3640*/  ISETP.GT.AND P6, PT, R4, RZ, PT ;  /* 0x000000ff0400720c */ /* 0x000fc80003fc4270 */
[----:B------:R-:W-:-:S03]  /*3650*/  ISETP.GT.AND P0, PT, R3, RZ, P6 ;  /* 0x000000ff0300720c */ /* 0x000fc60003704270 */
[----:B------:R-:W-:Y:S10]  /*3660*/  @!P1 BRA `(.L_x_29) ;  /* 0x0000003000949947 */ /* 0x000ff40003800000 */
[----:B------:R-:W0:Y:S01]  /*3670*/  LDC.64 R14, c[0x0][0x5b8] ;  /* 0x00016e00ff0e7b82 */ /* 0x000e220000000a00 */
[----:B------:R-:W-:-:S07]  /*3680*/  ULDC.64 UR4, c[0x0][0x5c0] ;  /* 0x0001700000047ab9 */ /* 0x000fce0000000a00 */
[----:B------:R-:W1:Y:S08]  /*3690*/  LDC.64 R106, c[0x0][0x5b0] ;  /* 0x00016c00ff6a7b82 */ /* 0x000e700000000a00 */
[----:B------:R-:W2:Y:S01]  /*36a0*/  LDC.64 R12, c[0x0][0x5a8] ;  /* 0x00016a00ff0c7b82 */ /* 0x000ea20000000a00 */
[-C--:B0-----:R-:W-:Y:S02]  /*36b0*/  IMAD R6, R9, R14.reuse, RZ ;  /* 0x0000000e09067224 */ /* 0x081fe400078e02ff */
[----:B------:R-:W-:-:S04]  /*36c0*/  IMAD.WIDE.U32 R102, R19, R14, R10 ;  /* 0x0000000e13667225 */ /* 0x000fc800078e000a */
[----:B------:R-:W-:Y:S02]  /*36d0*/  IMAD R123, R19, R15, R6 ;  /* 0x0000000f137b7224 */ /* 0x000fe400078e0206 */
[-C--:B-1----:R-:W-:Y:S02]  /*36e0*/  IMAD R5, R111, R106.reuse, RZ ;  /* 0x0000006a6f057224 */ /* 0x082fe400078e02ff */
[----:B------:R-:W-:Y:S02]  /*36f0*/  IMAD.IADD R105, R103, 0x1, R123 ;  /* 0x0000000167697824 */ /* 0x000fe400078e027b */
[----:B------:R-:W-:Y:S02]  /*3700*/  IMAD.MOV.U32 R104, RZ, RZ, R102 ;  /* 0x000000ffff687224 */ /* 0x000fe400078e0066 */
[C---:B------:R-:W-:Y:S02]  /*3710*/  IMAD R101, R110.reuse, R107, R5 ;  /* 0x0000006b6e657224 */ /* 0x040fe400078e0205 */
[----:B------:R-:W-:-:S04]  /*3720*/  IMAD.WIDE.U32 R6, R110, R106, R104 ;  /* 0x0000006a6e067225 */ /* 0x000fc800078e0068 */
[----:B------:R-:W-:Y:S01]  /*3730*/  IMAD.IADD R5, R7, 0x1, R101 ;  /* 0x0000000107057824 */ /* 0x000fe200078e0265 */
[----:B--2---:R-:W-:-:S04]  /*3740*/  LEA R8, P1, R6, R12, 0x2 ;  /* 0x0000000c06087211 */ /* 0x004fc800078210ff */
[----:B------:R-:W-:-:S05]  /*3750*/  LEA.HI.X R9, R6, R13, R5, 0x2, P1 ;  /* 0x0000000d06097211 */ /* 0x000fca00008f1405 */
[----:B------:R-:W2:Y:S01]  /*3760*/  @P0 LDG.E.LTC128B R5, desc[UR44][R8.64] ;  /* 0x0000002c08050981 */ /* 0x000ea2000c1e1920 */
[----:B------:R-:W-:Y:S01]  /*3770*/  LEA R20, P1, R112, UR4, 0x2 ;  /* 0x0000000470147c11 */ /* 0x000fe2000f8210ff */
[-C--:B------:R-:W-:Y:S01]  /*3780*/  IMAD.WIDE.U32 R6, R110, R106.reuse, R10 ;  /* 0x0000006a6e067225 */ /* 0x080fe200078e000a */
[----:B------:R-:W-:Y:S01]  /*3790*/  ISETP.GT.AND P4, PT, R4, 0x1, PT ;  /* 0x000000010400780c */ /* 0x000fe20003f84270 */
[----:B------:R-:W-:Y:S01]  /*37a0*/  BSSY B1, `(.L_x_30) ;  /* 0x0000013000017945 */ /* 0x000fe20003800000 */
[----:B------:R-:W-:Y:S01]  /*37b0*/  LEA.HI.X R21, R112, UR5, R21, 0x2, P1 ;  /* 0x0000000570157c11 */ /* 0x000fe200088f1415 */
[----:B------:R-:W-:Y:S01]  /*37c0*/  IMAD.IADD R7, R101, 0x1, R7 ;  /* 0x0000000165077824 */ /* 0x000fe200078e0207 */
[----:B------:R-:W-:Y:S01]  /*37d0*/  ISETP.GT.AND P1, PT, R3, RZ, P4 ;  /* 0x000000ff0300720c */ /* 0x000fe20002724270 */
[C---:B------:R-:W-:Y:S01]  /*37e0*/  IMAD.SHL.U32 R112, R106.reuse, 0x8, RZ ;  /* 0x000000086a707824 */ /* 0x040fe200078e00ff */
[----:B------:R-:W-:Y:S02]  /*37f0*/  SHF.L.U64.HI R113, R106, 0x3, R107 ;  /* 0x000000036a717819 */ /* 0x000fe4000001026b */
[----:B------:R-:W-:Y:S01]  /*3800*/  P2R R117, PR, RZ, 0x10 ;  /* 0x00000010ff757803 */ /* 0x000fe20000000000 */
[----:B------:R-:W-:Y:S01]  /*3810*/  IMAD.WIDE.U32 R114, R110, R106, R112 ;  /* 0x0000006a6e727225 */ /* 0x000fe200078e0070 */
[----:B--2---:R-:W-:-:S05]  /*3820*/  LOP3.LUT R108, R5, 0xffffe000, RZ, 0xc0, !PT ;  /* 0xffffe000056c7812 */ /* 0x004fca00078ec0ff */
[----:B------:R-:W-:Y:S01]  /*3830*/  FMUL R15, R108, R89 ;  /* 0x000000596c0f7220 */ /* 0x000fe20000400000 */
[----:B------:R-:W-:-:S04]  /*3840*/  IMAD.WIDE.U32 R108, R19, R14, R6 ;  /* 0x0000000e136c7225 */ /* 0x000fc800078e0006 */
[----:B------:R-:W-:Y:S01]  /*3850*/  FFMA R15, R56, R88, R15 ;  /* 0x00000058380f7223 */ /* 0x000fe2000000000f */
[----:B------:R-:W-:Y:S01]  /*3860*/  IMAD.IADD R7, R123, 0x1, R109 ;  /* 0x000000017b077824 */ /* 0x000fe200078e026d */
[----:B------:R-:W-:-:S03]  /*3870*/  LEA R6, P2, R108, R12, 0x2 ;  /* 0x0000000c6c067211 */ /* 0x000fc600078410ff */
[----:B------:R-:W-:Y:S02]  /*3880*/  F2FP.TF32.F32.PACK_B R15, R15 ;  /* 0x0000000fff0f723e */ /* 0x000fe400024050ff */
[----:B------:R-:W-:-:S03]  /*3890*/  LEA.HI.X R7, R108, R13, R7, 0x2, P2 ;  /* 0x0000000d6c077211 */ /* 0x000fc600010f1407 */
[----:B------:R0:W-:Y:S01]  /*38a0*/  @P0 STG.E desc[UR44][R20.64], R15 ;  /* 0x0000000f14000986 */ /* 0x0001e2000c10192c */
[----:B------:R-:W-:Y:S05]  /*38b0*/  @!P1 BRA `(.L_x_31) ;  /* 0x0000000000049947 */ /* 0x000fea0003800000 */
[----:B------:R1:W5:Y:S02]  /*38c0*/  LDG.E.LTC128B R5, desc[UR44][R6.64+0x4] ;  /* 0x0000042c06057981 */ /* 0x000364000c1e1920 */
.L_x_31:
[----:B------:R-:W-:Y:S05]  /*38d0*/  BSYNC B1 ;  /* 0x0000000000017941 */ /* 0x000fea0003800000 */
.L_x_30:
[----:B-----5:R-:W-:Y:S01]  /*38e0*/  LOP3.LUT R8, R5, 0xffffe000, RZ, 0xc0, !PT ;  /* 0xffffe00005087812 */ /* 0x020fe200078ec0ff */
[----:B0-----:R-:W-:Y:S01]  /*38f0*/  IMAD.IADD R15, R101, 0x1, R115 ;  /* 0x00000001650f7824 */ /* 0x001fe200078e0273 */
[----:B------:R-:W-:Y:S01]  /*3900*/  IADD3 R9, P2, R102, R114, RZ ;  /* 0x0000007266097210 */ /* 0x000fe20007f5e0ff */
[----:B------:R-:W-:Y:S01]  /*3910*/  IMAD.MOV.U32 R101, RZ, RZ, R5 ;  /* 0x000000ffff657224 */ /* 0x000fe200078e0005 */
[----:B------:R-:W-:Y:S01]  /*3920*/  ISETP.GT.AND P0, PT, R3, 0x8, P6 ;  /* 0x000000080300780c */ /* 0x000fe20003704270 */
[----:B------:R-:W-:Y:S02]  /*3930*/  FMUL R8, R8, R89 ;  /* 0x0000005908087220 */ /* 0x000fe40000400000 */
[----:B------:R-:W-:Y:S02]  /*3940*/  IMAD.X R56, R15, 0x1, R105, P2 ;  /* 0x000000010f387824 */ /* 0x000fe400010e0669 */
[----:B------:R-:W-:Y:S01]  /*3950*/  FFMA R57, R57, R88, R8 ;  /* 0x0000005839397223 */ /* 0x000fe20000000008 */
[----:B------:R-:W-:-:S04]  /*3960*/  LEA R8, P2, R9, R12, 0x2 ;  /* 0x0000000c09087211 */ /* 0x000fc800078410ff */
[----:B------:R-:W-:Y:S02]  /*3970*/  F2FP.TF32.F32.PACK_B R57, R57 ;  /* 0x00000039ff39723e */ /* 0x000fe400024050ff */
[----:B------:R-:W-:-:S03]  /*3980*/  LEA.HI.X R9, R9, R13, R56, 0x2, P2 ;  /* 0x0000000d09097211 */ /* 0x000fc600010f1438 */
[----:B------:R0:W-:Y:S04]  /*3990*/  @P1 STG.E desc[UR44][R20.64+0x4], R57 ;  /* 0x0000043914001986 */ /* 0x0001e8000c10192c */
[----:B------:R-:W2:Y:S01]  /*39a0*/  @P0 LDG.E.LTC128B R101, desc[UR44][R8.64] ;  /* 0x0000002c08650981 */ /* 0x000ea2000c1e1920 */
[----:B------:R-:W-:Y:S01]  /*39b0*/  IADD3 R114, P1, R10, R114, RZ ;  /* 0x000000720a727210 */ /* 0x000fe20007f3e0ff */
[C---:B------:R-:W-:Y:S01]  /*39c0*/  IMAD.SHL.U32 R119, R90.reuse, 0x4, RZ ;  /* 0x000000045a777824 */ /* 0x040fe200078e00ff */
[----:B------:R-:W-:Y:S01]  /*39d0*/  SHF.L.U64.HI R121, R90, 0x2, R93 ;  /* 0x000000025a797819 */ /* 0x000fe2000001025d */
[----:B------:R-:W-:Y:S02]  /*39e0*/  BSSY B1, `(.L_x_32) ;  /* 0x0000010000017945 */ /* 0x000fe40003800000 */
[----:B------:R-:W-:Y:S01]  /*39f0*/  IMAD.X R115, R11, 0x1, R15, P1 ;  /* 0x000000010b737824 */ /* 0x000fe200008e060f */
[----:B------:R-:W-:-:S02]  /*3a00*/  IADD3 R108, P2, R119, R20, RZ ;  /* 0x00000014776c7210 */ /* 0x000fc40007f5e0ff */
[----:B------:R-:W-:Y:S01]  /*3a10*/  ISETP.GT.AND P1, PT, R3, 0x8, P4 ;  /* 0x000000080300780c */ /* 0x000fe20002724270 */
[----:B------:R-:W-:-:S04]  /*3a20*/  IMAD.WIDE.U32 R114, R19, R14, R114 ;  /* 0x0000000e13727225 */ /* 0x000fc800078e0072 */
[----:B------:R-:W-:Y:S01]  /*3a30*/  IMAD.X R109, R121, 0x1, R21, P2 ;  /* 0x00000001796d7824 */ /* 0x000fe200010e0615 */
[----:B--2---:R-:W-:-:S05]  /*3a40*/  LOP3.LUT R56, R101, 0xffffe000, RZ, 0xc0, !PT ;  /* 0xffffe00065387812 */ /* 0x004fca00078ec0ff */
[----:B------:R-:W-:Y:S01]  /*3a50*/  FMUL R5, R56, R89 ;  /* 0x0000005938057220 */ /* 0x000fe20000400000 */
[----:B------:R-:W-:-:S03]  /*3a60*/  LEA R56, P3, R114, R12, 0x2 ;  /* 0x0000000c72387211 */ /* 0x000fc600078610ff */
[----:B------:R-:W-:Y:S01]  /*3a70*/  FFMA R15, R58, R88, R5 ;  /* 0x000000583a0f7223 */ /* 0x000fe20000000005 */
[----:B------:R-:W-:-:S04]  /*3a80*/  IMAD.IADD R5, R123, 0x1, R115 ;  /* 0x000000017b057824 */ /* 0x000fc800078e0273 */
[----:B------:R-:W-:Y:S02]  /*3a90*/  F2FP.TF32.F32.PACK_B R15, R15 ;  /* 0x0000000fff0f723e */ /* 0x000fe400024050ff */
[----:B0-----:R-:W-:-:S03]  /*3aa0*/  LEA.HI.X R57, R114, R13, R5, 0x2, P3 ;  /* 0x0000000d72397211 */ /* 0x001fc600018f1405 */
[----:B------:R0:W-:Y:S01]  /*3ab0*/  @P0 STG.E desc[UR44][R108.64], R15 ;  /* 0x0000000f6c000986 */ /* 0x0001e2000c10192c */
[----:B------:R-:W-:Y:S05]  /*3ac0*/  @!P1 BRA `(.L_x_33) ;  /* 0x0000000000049947 */ /* 0x000fea0003800000 */
[----:B------:R2:W5:Y:S02]  /*3ad0*/  LDG.E.LTC128B R101, desc[UR44][R56.64+0x4] ;  /* 0x0000042c38657981 */ /* 0x000564000c1e1920 */
.L_x_33:
[----:B------:R-:W-:Y:S05]  /*3ae0*/  BSYNC B1 ;  /* 0x0000000000017941 */ /* 0x000fea0003800000 */
.L_x_32:
[----:B-----5:R-:W-:Y:S01]  /*3af0*/  LOP3.LUT R8, R101, 0xffffe000, RZ, 0xc0, !PT ;  /* 0xffffe00065087812 */ /* 0x020fe200078ec0ff */
[----:B------:R-:W-:Y:S01]  /*3b00*/  IMAD.MOV.U32 R58, RZ, RZ, R108 ;  /* 0x000000ffff3a7224 */ /* 0x000fe200078e006c */
[----:B------:R-:W-:Y:S01]  /*3b10*/  ISETP.GT.AND P4, PT, R4, 0x8, PT ;  /* 0x000000080400780c */ /* 0x000fe20003f84270 */
[----:B------:R-:W-:Y:S01]  /*3b20*/  BSSY B1, `(.L_x_34) ;  /* 0x000000b000017945 */ /* 0x000fe20003800000 */
[----:B0-----:R-:W-:Y:S02]  /*3b30*/  IMAD.SHL.U32 R15, R91, 0x4, RZ ;  /* 0x000000045b0f7824 */ /* 0x001fe400078e00ff */
[----:B------:R-:W-:Y:S01]  /*3b40*/  FMUL R8, R8, R89 ;  /* 0x0000005908087220 */ /* 0x000fe20000400000 */
[----:B------:R-:W-:Y:S02]  /*3b50*/  ISETP.GT.AND P0, PT, R3, RZ, P4 ;  /* 0x000000ff0300720c */ /* 0x000fe40002704270 */
[----:B------:R-:W-:Y:S01]  /*3b60*/  P2R R118, PR, RZ, 0x10 ;  /* 0x00000010ff767803 */ /* 0x000fe20000000000 */
[----:B------:R-:W-:Y:S01]  /*3b70*/  FFMA R5, R59, R88, R8 ;  /* 0x000000583b057223 */ /* 0x000fe20000000008 */
[----:B------:R-:W-:-:S04]  /*3b80*/  IMAD.MOV.U32 R59, RZ, RZ, R109 ;  /* 0x000000ffff3b7224 */ /* 0x000fc800078e006d */
[----:B------:R-:W-:-:S05]  /*3b90*/  F2FP.TF32.F32.PACK_B R5, R5 ;  /* 0x00000005ff05723e */ /* 0x000fca00024050ff */
[----:B------:R0:W-:Y:S01]  /*3ba0*/  @P1 STG.E desc[UR44][R58.64+0x4], R5 ;  /* 0x000004053a001986 */ /* 0x0001e2000c10192c */
[----:B------:R-:W-:Y:S05]  /*3bb0*/  @!P0 BRA `(.L_x_35) ;  /* 0x0000000000048947 */ /* 0x000fea0003800000 */
[----:B------:R3:W5:Y:S02]  /*3bc0*/  LDG.E.LTC128B R101, desc[UR44][R6.64+0x20] ;  /* 0x0000202c06657981 */ /* 0x000764000c1e1920 */
.L_x_35:
[----:B------:R-:W-:Y:S05]  /*3bd0*/  BSYNC B1 ;  /* 0x0000000000017941 */ /* 0x000fea0003800000 */
.L_x_34:
[----:B-----5:R-:W-:Y:S01]  /*3be0*/  LOP3.LUT R114, R101, 0xffffe000, RZ, 0xc0, !PT ;  /* 0xffffe00065727812 */ /* 0x020fe200078ec0ff */
[----:B------:R-:W-:Y:S01]  /*3bf0*/  BSSY B1, `(.L_x_36) ;  /* 0x000000d000017945 */ /* 0x000fe20003800000 */
[----:B0-----:R-:W-:Y:S02]  /*3c00*/  SHF.L.U64.HI R5, R91, 0x2, R92 ;  /* 0x000000025b057819 */ /* 0x001fe4000001025c */
[----:B------:R-:W-:Y:S01]  /*3c10*/  IADD3 R8, P1, P2, R15, R20, R119 ;  /* 0x000000140f087210 */ /* 0x000fe20007a3e077 */
[----:B------:R-:W-:Y:S01]  /*3c20*/  FMUL R115, R114, R89 ;  /* 0x0000005972737220 */ /* 0x000fe20000400000 */
[----:B------:R-:W-:Y:S02]  /*3c30*/  ISETP.GT.AND P3, PT, R4, 0x9, PT ;  /* 0x000000090400780c */ /* 0x000fe40003f64270 */
[----:B------:R-:W-:Y:S01]  /*3c40*/  IADD3.X R9, R5, R21, R121, P1, P2 ;  /* 0x0000001505097210 */ /* 0x000fe20000fe4479 */
[----:B------:R-:W-:Y:S01]  /*3c50*/  FFMA R115, R60, R88, R115 ;  /* 0x000000583c737223 */ /* 0x000fe20000000073 */
[----:B------:R-:W-:-:S02]  /*3c60*/  ISETP.GT.AND P1, PT, R3, RZ, P3 ;  /* 0x000000ff0300720c */ /* 0x000fc40001f24270 */
[----:B------:R-:W-:Y:S02]  /*3c70*/  P2R R114, PR, RZ, 0x8 ;  /* 0x00000008ff727803 */ /* 0x000fe40000000000 */
[----:B------:R-:W-:-:S05]  /*3c80*/  F2FP.TF32.F32.PACK_B R115, R115 ;  /* 0x00000073ff73723e */ /* 0x000fca00024050ff */
[----:B------:R0:W-:Y:S04]  /*3c90*/  @P0 STG.E desc[UR44][R20.64+0x20], R115 ;  /* 0x0000207314000986 */ /* 0x0001e8000c10192c */
[----:B------:R-:W-:Y:S05]  /*3ca0*/  @!P1 BRA `(.L_x_37) ;  /* 0x0000000000049947 */ /* 0x000fea0003800000 */
[----:B------:R4:W5:Y:S02]  /*3cb0*/  LDG.E.LTC128B R101, desc[UR44][R6.64+0x24] ;  /* 0x0000242c06657981 */ /* 0x000964000c1e1920 */
.L_x_37:
[----:B------:R-:W-:Y:S05]  /*3cc0*/  BSYNC B1 ;  /* 0x0000000000017941 */ /* 0x000fea0003800000 */
.L_x_36:
[----:B-----5:R-:W-:Y:S01]  /*3cd0*/  LOP3.LUT R60, R101, 0xffffe000, RZ, 0xc0, !PT ;  /* 0xffffe000653c7812 */ /* 0x020fe200078ec0ff */
[----:B------:R-:W-:Y:S01]  /*3ce0*/  BSSY B1, `(.L_x_38) ;  /* 0x0000008000017945 */ /* 0x000fe20003800000 */
[----:B------:R-:W-:-:S03]  /*3cf0*/  ISETP.GT.AND P0, PT, R3, 0x8, P4 ;  /* 0x000000080300780c */ /* 0x000fc60002704270 */
[----:B------:R-:W-:-:S04]  /*3d00*/  FMUL R60, R60, R89 ;  /* 0x000000593c3c7220 */ /* 0x000fc80000400000 */
[----:B------:R-:W-:-:S05]  /*3d10*/  FFMA R61, R61, R88, R60 ;  /* 0x000000583d3d7223 */ /* 0x000fca000000003c */
[----:B------:R-:W-:-:S05]  /*3d20*/  F2FP.TF32.F32.PACK_B R61, R61 ;  /* 0x0000003dff3d723e */ /* 0x000fca00024050ff */
[----:B------:R0:W-:Y:S01]  /*3d30*/  @P1 STG.E desc[UR44][R20.64+0x24], R61 ;  /* 0x0000243d14001986 */ /* 0x0001e2000c10192c */
[----:B------:R-:W-:Y:S05]  /*3d40*/  @!P0 BRA `(.L_x_39) ;  /* 0x0000000000048947 */ /* 0x000fea0003800000 */
[----:B------:R0:W5:Y:S02]  /*3d50*/  LDG.E.LTC128B R101, desc[UR44][R56.64+0x20] ;  /* 0x0000202c38657981 */ /* 0x000164000c1e1920 */
.L_x_39:
[----:B------:R-:W-:Y:S05]  /*3d60*/  BSYNC B1 ;  /* 0x0000000000017941 */ /* 0x000fea0003800000 */
.L_x_38:
[----:B-----5:R-:W-:Y:S01]  /*3d70*/  LOP3.LUT R60, R101, 0xffffe000, RZ, 0xc0, !PT ;  /* 0xffffe000653c7812 */ /* 0x020fe200078ec0ff */
[----:B------:R-:W-:Y:S01]  /*3d80*/  BSSY B1, `(.L_x_40) ;  /* 0x0000008000017945 */ /* 0x000fe20003800000 */
[----:B------:R-:W-:-:S03]  /*3d90*/  ISETP.GT.AND P1, PT, R3, 0x8, P3 ;  /* 0x000000080300780c */ /* 0x000fc60001f24270 */
[----:B0-----:R-:W-:-:S04]  /*3da0*/  FMUL R61, R60, R89 ;  /* 0x000000593c3d7220 */ /* 0x001fc80000400000 */
[----:B------:R-:W-:-:S05]  /*3db0*/  FFMA R61, R62, R88, R61 ;  /* 0x000000583e3d7223 */ /* 0x000fca000000003d */
[----:B------:R-:W-:-:S05]  /*3dc0*/  F2FP.TF32.F32.PACK_B R61, R61 ;  /* 0x0000003dff3d723e */ /* 0x000fca00024050ff */
[----:B------:R0:W-:Y:S01]  /*3dd0*/  @P0 STG.E desc[UR44][R58.64+0x20], R61 ;  /* 0x0000203d3a000986 */ /* 0x0001e2000c10192c */
[----:B------:R-:W-:Y:S05]  /*3de0*/  @!P1 BRA `(.L_x_41) ;  /* 0x0000000000049947 */ /* 0x000fea0003800000 */
[----:B------:R0:W5:Y:S02]  /*3df0*/  LDG.E.LTC128B R101, desc[UR44][R56.64+0x24] ;  /* 0x0000242c38657981 */ /* 0x000164000c1e1920 */
.L_x_41:
[----:B------:R-:W-:Y:S05]  /*3e00*/  BSYNC B1 ;  /* 0x0000000000017941 */ /* 0x000fea0003800000 */
.L_x_40:
[----:B-----5:R-:W-:Y:S01]  /*3e10*/  LOP3.LUT R60, R101, 0xffffe000, RZ, 0xc0, !PT ;  /* 0xffffe000653c7812 */ /* 0x020fe200078ec0ff */
[----:B------:R-:W-:Y:S01]  /*3e20*/  BSSY B1, `(.L_x_42) ;  /* 0x000000c000017945 */ /* 0x000fe20003800000 */
[----:B------:R-:W-:Y:S02]  /*3e30*/  IADD3 R121, P0, R110, 0x80, RZ ;  /* 0x000000806e797810 */ /* 0x000fe40007f1e0ff */
[----:B------:R-:W-:Y:S01]  /*3e40*/  ISETP.GT.AND P2, PT, R4, 0x10, PT ;  /* 0x000000100400780c */ /* 0x000fe20003f44270 */
[----:B------:R-:W-:Y:S02]  /*3e50*/  FMUL R60, R60, R89 ;  /* 0x000000593c3c7220 */ /* 0x000fe40000400000 */
[----:B------:R-:W-:Y:S01]  /*3e60*/  IMAD.X R111, RZ, RZ, R111, P0 ;  /* 0x000000ffff6f7224 */ /* 0x000fe200000e066f */
[----:B------:R-:W-:Y:S01]  /*3e70*/  ISETP.GT.AND P0, PT, R3, RZ, P2 ;  /* 0x000000ff0300720c */ /* 0x000fe20001704270 */
[----:B------:R-:W-:Y:S01]  /*3e80*/  FFMA R63, R63, R88, R60 ;  /* 0x000000583f3f7223 */ /* 0x000fe2000000003c */
[----:B------:R-:W-:-:S04]  /*3e90*/  P2R R115, PR, RZ, 0x4 ;  /* 0x00000004ff737803 */ /* 0x000fc80000000000 */
[----:B------:R-:W-:-:S05]  /*3ea0*/  F2FP.TF32.F32.PACK_B R63, R63 ;  /* 0x0000003fff3f723e */ /* 0x000fca00024050ff */
[----:B------:R0:W-:Y:S02]  /*3eb0*/  @P1 STG.E desc[UR44][R58.64+0x24], R63 ;  /* 0x0000243f3a001986 */ /* 0x0001e4000c10192c */
[----:B------:R-:W-:Y:S05]  /*3ec0*/  @!P0 BRA `(.L_x_43) ;  /* 0x0000000000048947 */ /* 0x000fea0003800000 */
[----:B------:R0:W5:Y:S02]  /*3ed0*/  LDG.E.LTC128B R101, desc[UR44][R6.64+0x40] ;  /* 0x0000402c06657981 */ /* 0x000164000c1e1920 */
.L_x_43:
[----:B------:R-:W-:Y:S05]  /*3ee0*/  BSYNC B1 ;  /* 0x0000000000017941 */ /* 0x000fea0003800000 */
.L_x_42:
[----:B-----5:R-:W-:Y:S01]  /*3ef0*/  LOP3.LUT R60, R101, 0xffffe000, RZ, 0xc0, !PT ;  /* 0xffffe000653c7812 */ /* 0x020fe200078ec0ff */
[-C--:B------:R-:W-:Y:S01]  /*3f00*/  IMAD R62, R111, R106.reuse, RZ ;  /* 0x0000006a6f3e7224 */ /* 0x080fe200078e02ff */
[----:B------:R-:W-:Y:S01]  /*3f10*/  ISETP.GT.AND P1, PT, R4, 0x11, PT ;  /* 0x000000110400780c */ /* 0x000fe20003f24270 */
[----:B------:R-:W-:Y:S02]  /*3f20*/  BSSY B1, `(.L_x_44) ;  /* 0x0000020000017945 */ /* 0x000fe40003800000 */
[----:B0-----:R-:W-:Y:S01]  /*3f30*/  FMUL R61, R60, R89 ;  /* 0x000000593c3d7220 */ /* 0x001fe20000400000 */
[C---:B------:R-:W-:Y:S02]  /*3f40*/  IMAD R103, R121.reuse, R107, R62 ;  /* 0x0000006b79677224 */ /* 0x040fe400078e023e */
[----:B------:R-:W-:-:S04]  /*3f50*/  IMAD.WIDE.U32 R62, R121, R106, R10 ;  /* 0x0000006a793e7225 */ /* 0x000fc800078e000a */
[----:B------:R-:W-:Y:S01]  /*3f60*/  FFMA R119, R64, R88, R61 ;  /* 0x0000005840777223 */ /* 0x000fe2000000003d */
[----:B------:R-:W-:-:S04]  /*3f70*/  IMAD.IADD R63, R103, 0x1, R63 ;  /* 0x00000001673f7824 */ /* 0x000fc800078e023f */
[----:B------:R-:W-:Y:S01]  /*3f80*/  F2FP.TF32.F32.PACK_B R119, R119 ;  /* 0x00000077ff77723e */ /* 0x000fe200024050ff */
[----:B------:R-:W-:-:S04]  /*3f90*/  IMAD.WIDE.U32 R60, R121, R106, R104 ;  /* 0x0000006a793c7225 */ /* 0x000fc800078e0068 */
[----:B------:R0:W-:Y:S01]  /*3fa0*/  @P0 STG.E desc[UR44][R20.64+0x40], R119 ;  /* 0x0000407714000986 */ /* 0x0001e2000c10192c */
[----:B------:R-:W-:Y:S01]  /*3fb0*/  IMAD.WIDE.U32 R110, R19, R14, R62 ;  /* 0x0000000e136e7225 */ /* 0x000fe200078e003e */
[----:B------:R-:W-:-:S03]  /*3fc0*/  LEA R62, P0, R60, R12, 0x2 ;  /* 0x0000000c3c3e7211 */ /* 0x000fc600078010ff */
[----:B------:R-:W-:Y:S02]  /*3fd0*/  IMAD.IADD R61, R61, 0x1, R103 ;  /* 0x000000013d3d7824 */ /* 0x000fe400078e0267 */
[----:B------:R-:W-:-:S03]  /*3fe0*/  IMAD.WIDE.U32 R106, R121, R106, R112 ;  /* 0x0000006a796a7225 */ /* 0x000fc600078e0070 */
[----:B------:R-:W-:Y:S01]  /*3ff0*/  LEA.HI.X R63, R60, R13, R61, 0x2, P0 ;  /* 0x0000000d3c3f7211 */ /* 0x000fe200000f143d */
[----:B------:R-:W-:Y:S01]  /*4000*/  IMAD.IADD R61, R123, 0x1, R111 ;  /* 0x000000017b3d7824 */ /* 0x000fe200078e026f */
[----:B------:R-:W-:Y:S01]  /*4010*/  LEA R60, P0, R110, R12, 0x2 ;  /* 0x0000000c6e3c7211 */ /* 0x000fe200078010ff */
[----:B------:R-:W-:-:S03]  /*4020*/  IMAD.IADD R103, R103, 0x1, R107 ;  /* 0x0000000167677824 */ /* 0x000fc600078e026b */
[----:B------:R-:W-:Y:S02]  /*4030*/  LEA.HI.X R61, R110, R13, R61, 0x2, P0 ;  /* 0x0000000d6e3d7211 */ /* 0x000fe400000f143d */
[----:B------:R-:W-:-:S05]  /*4040*/  IADD3 R64, P0, R102, R106, RZ ;  /* 0x0000006a66407210 */ /* 0x000fca0007f1e0ff */
[----:B------:R-:W-:Y:S01]  /*4050*/  IMAD.X R104, R103, 0x1, R105, P0 ;  /* 0x0000000167687824 */ /* 0x000fe200000e0669 */
[----:B------:R-:W-:-:S05]  /*4060*/  IADD3 R102, P0, R10, R106, RZ ;  /* 0x0000006a0a667210 */ /* 0x000fca0007f1e0ff */
[----:B------:R-:W-:Y:S01]  /*4070*/  IMAD.X R103, R11, 0x1, R103, P0 ;  /* 0x000000010b677824 */ /* 0x000fe200000e0667 */
[----:B------:R-:W-:Y:S01]  /*4080*/  LEA R10, P0, R64, R12, 0x2 ;  /* 0x0000000c400a7211 */ /* 0x000fe200078010ff */
[----:B------:R-:W-:-:S03]  /*4090*/  IMAD.WIDE.U32 R102, R19, R14, R102 ;  /* 0x0000000e13667225 */ /* 0x000fc600078e0066 */
[----:B------:R-:W-:Y:S01]  /*40a0*/  LEA.HI.X R11, R64, R13, R104, 0x2, P0 ;  /* 0x0000000d400b7211 */ /* 0x000fe200000f1468 */
[----:B------:R-:W-:Y:S01]  /*40b0*/  IMAD.IADD R14, R123, 0x1, R103 ;  /* 0x000000017b0e7824 */ /* 0x000fe200078e0267 */
[----:B------:R-:W-:-:S04]  /*40c0*/  LEA R12, P0, R102, R12, 0x2 ;  /* 0x0000000c660c7211 */ /* 0x000fc800078010ff */
[----:B------:R-:W-:Y:S02]  /*40d0*/  LEA.HI.X R13, R102, R13, R14, 0x2, P0 ;  /* 0x0000000d660d7211 */ /* 0x000fe400000f140e */
[----:B------:R-:W-:Y:S02]  /*40e0*/  ISETP.GT.AND P0, PT, R3, RZ, P1 ;  /* 0x000000ff0300720c */ /* 0x000fe40000f04270 */
[----:B------:R-:W-:-:S11]  /*40f0*/  P2R R102, PR, RZ, 0x2 ;  /* 0x00000002ff667803 */ /* 0x000fd60000000000 */
[----:B0-----:R-:W-:Y:S05]  /*4100*/  @!P0 BRA `(.L_x_45) ;  /* 0x0000000000048947 */ /* 0x001fea0003800000 */
[----:B------:R0:W5:Y:S02]  /*4110*/  LDG.E.LTC128B R101, desc[UR44][R6.64+0x44] ;  /* 0x0000442c06657981 */ /* 0x000164000c1e1920 */
.L_x_45:
[----:B------:R-:W-:Y:S05]  /*4120*/  BSYNC B1 ;  /* 0x0000000000017941 */ /* 0x000fea0003800000 */
.L_x_44:
[----:B-----5:R-:W-:Y:S01]  /*4130*/  LOP3.LUT R14, R101, 0xffffe000, RZ, 0xc0, !PT ;  /* 0xffffe000650e7812 */ /* 0x020fe200078ec0ff */
[----:B------:R-:W-:Y:S04]  /*4140*/  BSSY B1, `(.L_x_46) ;  /* 0x0000008000017945 */ /* 0x000fe80003800000 */
[----:B------:R-:W-:-:S04]  /*4150*/  FMUL R14, R14, R89 ;  /* 0x000000590e0e7220 */ /* 0x000fc80000400000 */
[----:B------:R-:W-:-:S05]  /*4160*/  FFMA R65, R65, R88, R14 ;  /* 0x0000005841417223 */ /* 0x000fca000000000e */
[----:B------:R-:W-:-:S05]  /*4170*/  F2FP.TF32.F32.PACK_B R65, R65 ;  /* 0x00000041ff41723e */ /* 0x000fca00024050ff */
[----:B------:R0:W-:Y:S01]  /*4180*/  @P0 STG.E desc[UR44][R20.64+0x44], R65 ;  /* 0x0000444114000986 */ /* 0x0001e2000c10192c */
[----:B------:R-:W-:-:S13]  /*4190*/  ISETP.GT.AND P0, PT, R3, 0x8, P2 ;  /* 0x000000080300780c */ /* 0x000fda0001704270 */
[----:B0-----:R-:W-:Y:S05]  /*41a0*/  @!P0 BRA `(.L_x_47) ;  /* 0x0000000000048947 */ /* 0x001fea0003800000 */
[----:B------:R0:W5:Y:S02]  /*41b0*/  LDG.E.LTC128B R101, desc[UR44][R56.64+0x40] ;  /* 0x0000402c38657981 */ /* 0x000164000c1e1920 */
.L_x_47:
[----:B------:R-:W-:Y:S05]  /*41c0*/  BSYNC B1 ;  /* 0x0000000000017941 */ /* 0x000fea0003800000 */
.L_x_46:
        /* <DEDUP_REMOVED lines=9> */
.L_x_49:
[----:B------:R-:W-:Y:S05]  /*4260*/  BSYNC B1 ;  /* 0x0000000000017941 */ /* 0x000fea0003800000 */
.L_x_48:
[----:B-----5:R-:W-:Y:S01]  /*4270*/  LOP3.LUT R14, R101, 0xffffe000, RZ, 0xc0, !PT ;  /* 0xffffe000650e7812 */ /* 0x020fe200078ec0ff */
[----:B------:R-:W-:Y:S01]  /*4280*/  BSSY B1, `(.L_x_50) ;  /* 0x000000a000017945 */ /* 0x000fe20003800000 */
[----:B------:R-:W-:-:S03]  /*4290*/  ISETP.GT.AND P2, PT, R4, 0x18, PT ;  /* 0x000000180400780c */ /* 0x000fc60003f44270 */
[----:B------:R-:W-:Y:S01]  /*42a0*/  FMUL R14, R14, R89 ;  /* 0x000000590e0e7220 */ /* 0x000fe20000400000 */
[----:B------:R-:W-:-:S03]  /*42b0*/  P2R R103, PR, RZ, 0x4 ;  /* 0x00000004ff677803 */ /* 0x000fc60000000000 */
[----:B------:R-:W-:-:S05]  /*42c0*/  FFMA R67, R67, R88, R14 ;  /* 0x0000005843437223 */ /* 0x000fca000000000e */
[----:B------:R-:W-:-:S05]  /*42d0*/  F2FP.TF32.F32.PACK_B R67, R67 ;  /* 0x00000043ff43723e */ /* 0x000fca00024050ff */
[----:B------:R0:W-:Y:S01]  /*42e0*/  @P0 STG.E desc[UR44][R58.64+0x44], R67 ;  /* 0x000044433a000986 */ /* 0x0001e2000c10192c */
[----:B------:R-:W-:-:S13]  /*42f0*/  ISETP.GT.AND P0, PT, R3, RZ, P2 ;  /* 0x000000ff0300720c */ /* 0x000fda0001704270 */
[----:B0-----:R-:W-:Y:S05]  /*4300*/  @!P0 BRA `(.L_x_51) ;  /* 0x0000000000048947 */ /* 0x001fea0003800000 */
[----:B------:R0:W5:Y:S02]  /*4310*/  LDG.E.LTC128B R101, desc[UR44][R6.64+0x60] ;  /* 0x0000602c06657981 */ /* 0x000164000c1e1920 */
.L_x_51:
[----:B------:R-:W-:Y:S05]  /*4320*/  BSYNC B1 ;  /* 0x0000000000017941 */ /* 0x000fea0003800000 */
.L_x_50:
[----:B-----5:R-:W-:Y:S01]  /*4330*/  LOP3.LUT R14, R101, 0xffffe000, RZ, 0xc0, !PT ;  /* 0xffffe000650e7812 */ /* 0x020fe200078ec0ff */
[----:B------:R-:W-:Y:S01]  /*4340*/  BSSY B1, `(.L_x_52) ;  /* 0x000000a000017945 */ /* 0x000fe20003800000 */
[----:B------:R-:W-:-:S03]  /*4350*/  ISETP.GT.AND P1, PT, R4, 0x19, PT ;  /* 0x000000190400780c */ /* 0x000fc60003f24270 */
[----:B------:R-:W-:-:S04]  /*4360*/  FMUL R19, R14, R89 ;  /* 0x000000590e137220 */ /* 0x000fc80000400000 */
[----:B------:R-:W-:Y:S01]  /*4370*/  FFMA R19, R68, R88, R19 ;  /* 0x0000005844137223 */ /* 0x000fe20000000013 */
[----:B------:R-:W-:-:S04]  /*4380*/  P2R R68, PR, RZ, 0x2 ;  /* 0x00000002ff447803 */ /* 0x000fc80000000000 */
[----:B------:R-:W-:-:S05]  /*4390*/  F2FP.TF32.F32.PACK_B R19, R19 ;  /* 0x00000013ff13723e */ /* 0x000fca00024050ff */
[----:B------:R0:W-:Y:S01]  /*43a0*/  @P0 STG.E desc[UR44][R20.64+0x60], R19 ;  /* 0x0000601314000986 */ /* 0x0001e2000c10192c */
[----:B------:R-:W-:-:S13]  /*43b0*/  ISETP.GT.AND P0, PT, R3, RZ, P1 ;  /* 0x000000ff0300720c */ /* 0x000fda0000f04270 */
[----:B0-----:R-:W-:Y:S05]  /*43c0*/  @!P0 BRA `(.L_x_53) ;  /* 0x0000000000048947 */ /* 0x001fea0003800000 */
[----:B------:R0:W5:Y:S02]  /*43d0*/  LDG.E.LTC128B R101, desc[UR44][R6.64+0x64] ;  /* 0x0000642c06657981 */ /* 0x000164000c1e1920 */
.L_x_53:
[----:B------:R-:W-:Y:S05]  /*43e0*/  BSYNC B1 ;  /* 0x0000000000017941 */ /* 0x000fea0003800000 */
.L_x_52:
        /* <DEDUP_REMOVED lines=9> */
.L_x_55:
[----:B------:R-:W-:Y:S05]  /*4480*/  BSYNC B1 ;  /* 0x0000000000017941 */ /* 0x000fea0003800000 */
.L_x_54:
        /* <DEDUP_REMOVED lines=9> */
.L_x_57:
[----:B------:R-:W-:Y:S05]  /*4520*/  BSYNC B1 ;  /* 0x0000000000017941 */ /* 0x000fea0003800000 */
.L_x_56:
        /* <DEDUP_REMOVED lines=11> */
.L_x_59:
[----:B------:R-:W-:Y:S05]  /*45e0*/  BSYNC B1 ;  /* 0x0000000000017941 */ /* 0x000fea0003800000 */
.L_x_58:
        /* <DEDUP_REMOVED lines=11> */
.L_x_61:
[----:B------:R-:W-:Y:S05]  /*46a0*/  BSYNC B1 ;  /* 0x0000000000017941 */ /* 0x000fea0003800000 */
.L_x_60:
        /* <DEDUP_REMOVED lines=9> */
.L_x_63:
[----:B------:R-:W-:Y:S05]  /*4740*/  BSYNC B1 ;  /* 0x0000000000017941 */ /* 0x000fea0003800000 */
.L_x_62:
        /* <DEDUP_REMOVED lines=9> */
.L_x_65:
[----:B------:R-:W-:Y:S05]  /*47e0*/  BSYNC B1 ;  /* 0x0000000000017941 */ /* 0x000fea0003800000 */
.L_x_64:
        /* <DEDUP_REMOVED lines=11> */
.L_x_67:
[----:B------:R-:W-:Y:S05]  /*48a0*/  BSYNC B1 ;  /* 0x0000000000017941 */ /* 0x000fea0003800000 */
.L_x_66:
        /* <DEDUP_REMOVED lines=11> */
.L_x_69:
[----:B------:R-:W-:Y:S05]  /*4960*/  BSYNC B1 ;  /* 0x0000000000017941 */ /* 0x000fea0003800000 */
.L_x_68:
        /* <DEDUP_REMOVED lines=9> */
.L_x_71:
[----:B------:R-:W-:Y:S05]  /*4a00*/  BSYNC B1 ;  /* 0x0000000000017941 */ /* 0x000fea0003800000 */
.L_x_70:
        /* <DEDUP_REMOVED lines=9> */
.L_x_73:
[----:B------:R-:W-:Y:S05]  /*4aa0*/  BSYNC B1 ;  /* 0x0000000000017941 */ /* 0x000fea0003800000 */
.L_x_72:
[----:B-----5:R-:W-:Y:S01]  /*4ab0*/  LOP3.LUT R14, R101, 0xffffe000, RZ, 0xc0, !PT ;  /* 0xffffe000650e7812 */ /* 0x020fe200078ec0ff */
[----:B------:R-:W-:Y:S01]  /*4ac0*/  BSSY B1, `(.L_x_74) ;  /* 0x0000009000017945 */ /* 0x000fe20003800000 */
[----:B------:R-:W-:-:S03]  /*4ad0*/  ISETP.GT.AND P3, PT, R4, 0x30, PT ;  /* 0x000000300400780c */ /* 0x000fc60003f64270 */
[----:B------:R-:W-:-:S04]  /*4ae0*/  FMUL R14, R14, R89 ;  /* 0x000000590e0e7220 */ /* 0x000fc80000400000 */
[----:B------:R-:W-:-:S05]  /*4af0*/  FFMA R79, R79, R88, R14 ;  /* 0x000000584f4f7223 */ /* 0x000fca000000000e */
[----:B------:R-:W-:-:S05]  /*4b00*/  F2FP.TF32.F32.PACK_B R79, R79 ;  /* 0x0000004fff4f723e */ /* 0x000fca00024050ff */
[----:B------:R0:W-:Y:S01]  /*4b10*/  @P0 STG.E desc[UR44][R58.64+0xa4], R79 ;  /* 0x0000a44f3a000986 */ /* 0x0001e2000c10192c */
[----:B------:R-:W-:-:S13]  /*4b20*/  ISETP.GT.AND P0, PT, R3, RZ, P3 ;  /* 0x000000ff0300720c */ /* 0x000fda0001f04270 */
[----:B0-----:R-:W-:Y:S05]  /*4b30*/  @!P0 BRA `(.L_x_75) ;  /* 0x0000000000048947 */ /* 0x001fea0003800000 */
[----:B------:R0:W5:Y:S02]  /*4b40*/  LDG.E.LTC128B R101, desc[UR44][R6.64+0xc0] ;  /* 0x0000c02c06657981 */ /* 0x000164000c1e1920 */
.L_x_75:
[----:B------:R-:W-:Y:S05]  /*4b50*/  BSYNC B1 ;  /* 0x0000000000017941 */ /* 0x000fea0003800000 */
.L_x_74:
        /* <DEDUP_REMOVED lines=10> */
.L_x_77:
[----:B------:R-:W-:Y:S05]  /*4c00*/  BSYNC B1 ;  /* 0x0000000000017941 */ /* 0x000fea0003800000 */
.L_x_76:
        /* <DEDUP_REMOVED lines=9> */
.L_x_79:
[----:B------:R-:W-:Y:S05]  /*4ca0*/  BSYNC B1 ;  /* 0x0000000000017941 */ /* 0x000fea0003800000 */
.L_x_78:
        /* <DEDUP_REMOVED lines=9> */
.L_x_81:
[----:B------:R-:W-:Y:S05]  /*4d40*/  BSYNC B1 ;  /* 0x0000000000017941 */ /* 0x000fea0003800000 */
.L_x_80:
        /* <DEDUP_REMOVED lines=10> */
.L_x_83:
[----:B------:R-:W-:Y:S05]  /*4df0*/  BSYNC B1 ;  /* 0x0000000000017941 */ /* 0x000fea0003800000 */
.L_x_82:
[----:B-----5:R-:W-:Y:S01]  /*4e00*/  LOP3.LUT R14, R101, 0xffffe000, RZ, 0xc0, !PT ;  /* 0xffffe000650e7812 */ /* 0x020fe200078ec0ff */
[----:B------:R-:W-:Y:S04]  /*4e10*/  BSSY B1, `(.L_x_84) ;  /* 0x000000f000017945 */ /* 0x000fe80003800000 */
[----:B------:R-:W-:-:S04]  /*4e20*/  FMUL R19, R14, R89 ;  /* 0x000000590e137220 */ /* 0x000fc80000400000 */
[----:B------:R-:W-:-:S05]  /*4e30*/  FFMA R19, R84, R88, R19 ;  /* 0x0000005854137223 */ /* 0x000fca0000000013 */
[----:B------:R-:W-:-:S05]  /*4e40*/  F2FP.TF32.F32.PACK_B R19, R19 ;  /* 0x00000013ff13723e */ /* 0x000fca00024050ff */
[----:B------:R0:W-:Y:S01]  /*4e50*/  @P0 STG.E desc[UR44][R20.64+0xe0], R19 ;  /* 0x0000e01314000986 */ /* 0x0001e2000c10192c */
[----:B------:R-:W-:-:S05]  /*4e60*/  IADD3 R64, P0, R15, R108, RZ ;  /* 0x0000006c0f407210 */ /* 0x000fca0007f1e0ff */
[----:B------:R-:W-:Y:S01]  /*4e70*/  IMAD.X R65, R5, 0x1, R109, P0 ;  /* 0x0000000105417824 */ /* 0x000fe200000e066d */
[----:B------:R-:W-:-:S05]  /*4e80*/  IADD3 R66, P0, R15, R108, RZ ;  /* 0x0000006c0f427210 */ /* 0x000fca0007f1e0ff */
[----:B------:R-:W-:Y:S01]  /*4e90*/  IMAD.X R67, R5, 0x1, R109, P0 ;  /* 0x0000000105437824 */ /* 0x000fe200000e066d */
[----:B------:R-:W-:-:S05]  /*4ea0*/  IADD3 R14, P0, R15, R20, RZ ;  /* 0x000000140f0e7210 */ /* 0x000fca0007f1e0ff */
[----:B------:R-:W-:Y:S01]  /*4eb0*/  IMAD.X R15, R5, 0x1, R21, P0 ;  /* 0x00000001050f7824 */ /* 0x000fe200000e0615 */
[----:B------:R-:W-:-:S04]  /*4ec0*/  ISETP.GT.AND P0, PT, R4, 0x39, PT ;  /* 0x000000390400780c */ /* 0x000fc80003f04270 */
[----:B------:R-:W-:-:S13]  /*4ed0*/  ISETP.GT.AND P4, PT, R3, RZ, P0 ;  /* 0x000000ff0300720c */ /* 0x000fda0000784270 */
[----:B0-----:R-:W-:Y:S05]  /*4ee0*/  @!P4 BRA `(.L_x_85) ;  /* 0x000000000004c947 */ /* 0x001fea0003800000 */
[----:B------:R0:W5:Y:S02]  /*4ef0*/  LDG.E.LTC128B R101, desc[UR44][R6.64+0xe4] ;  /* 0x0000e42c06657981 */ /* 0x000164000c1e1920 */
.L_x_85:
[----:B------:R-:W-:Y:S05]  /*4f00*/  BSYNC B1 ;  /* 0x0000000000017941 */ /* 0x000fea0003800000 */
.L_x_84:
        /* <DEDUP_REMOVED lines=9> */
.L_x_87:
[----:B------:R-:W-:Y:S05]  /*4fa0*/  BSYNC B1 ;  /* 0x0000000000017941 */ /* 0x000fea0003800000 */
.L_x_86:
        /* <DEDUP_REMOVED lines=9> */
.L_x_89:
[----:B------:R-:W-:Y:S05]  /*5040*/  BSYNC B1 ;  /* 0x0000000000017941 */ /* 0x000fea0003800000 */
.L_x_88:
[----:B-----5:R-:W-:-:S05]  /*5050*/  LOP3.LUT R4, R101, 0xffffe000, RZ, 0xc0, !PT ;  /* 0xffffe00065047812 */ /* 0x020fca00078ec0ff */
[----:B------:R-:W-:-:S04]  /*5060*/  FMUL R4, R4, R89 ;  /* 0x0000005904047220 */ /* 0x000fc80000400000 */
[----:B------:R-:W-:-:S05]  /*5070*/  FFMA R87, R87, R88, R4 ;  /* 0x0000005857577223 */ /* 0x000fca0000000004 */
[----:B------:R-:W-:-:S05]  /*5080*/  F2FP.TF32.F32.PACK_B R87, R87 ;  /* 0x00000057ff57723e */ /* 0x000fca00024050ff */
[----:B------:R0:W-:Y:S01]  /*5090*/  @P4 STG.E desc[UR44][R58.64+0xe4], R87 ;  /* 0x0000e4573a004986 */ /* 0x0001e2000c10192c */
[----:B------:R-:W-:-:S13]  /*50a0*/  ISETP.GT.AND P4, PT, R3, 0x80, P6 ;  /* 0x000000800300780c */ /* 0x000fda0003784270 */
[----:B------:R-:W2:Y:S01]  /*50b0*/  @P4 LDG.E.LTC128B R101, desc[UR44][R62.64] ;  /* 0x0000002c3e654981 */ /* 0x000ea2000c1e1920 */
[----:B------:R-:W-:Y:S01]  /*50c0*/  BSSY B1, `(.L_x_90) ;  /* 0x000000a000017945 */ /* 0x000fe20003800000 */
[----:B--2---:R-:W-:-:S05]  /*50d0*/  LOP3.LUT R4, R101, 0xffffe000, RZ, 0xc0, !PT ;  /* 0xffffe00065047812 */ /* 0x004fca00078ec0ff */
[----:B------:R-:W-:-:S04]  /*50e0*/  FMUL R5, R4, R89 ;  /* 0x0000005904057220 */ /* 0x000fc80000400000 */
[----:B------:R-:W-:-:S05]  /*50f0*/  FFMA R5, R24, R88, R5 ;  /* 0x0000005818057223 */ /* 0x000fca0000000005 */
[----:B------:R-:W-:-:S05]  /*5100*/  F2FP.TF32.F32.PACK_B R5, R5 ;  /* 0x00000005ff05723e */ /* 0x000fca00024050ff */
[----:B------:R0:W-:Y:S01]  /*5110*/  @P4 STG.E desc[UR44][R14.64], R5 ;  /* 0x000000050e004986 */ /* 0x0001e2000c10192c */
[----:B------:R-:W-:-:S04]  /*5120*/  ISETP.NE.AND P4, PT, R117, RZ, PT ;  /* 0x000000ff7500720c */ /* 0x000fc80003f85270 */
[----:B------:R-:W-:-:S13]  /*5130*/  ISETP.GT.AND P4, PT, R3, 0x80, P4 ;  /* 0x000000800300780c */ /* 0x000fda0002784270 */
[----:B0-----:R-:W-:Y:S05]  /*5140*/  @!P4 BRA `(.L_x_91) ;  /* 0x000000000004c947 */ /* 0x001fea0003800000 */
[----:B------:R0:W5:Y:S02]  /*5150*/  LDG.E.LTC128B R101, desc[UR44][R60.64+0x4] ;  /* 0x0000042c3c657981 */ /* 0x000164000c1e1920 */
.L_x_91:
[----:B------:R-:W-:Y:S05]  /*5160*/  BSYNC B1 ;  /* 0x0000000000017941 */ /* 0x000fea0003800000 */
.L_x_90:
[----:B-----5:R-:W-:Y:S01]  /*5170*/  LOP3.LUT R4, R101, 0xffffe000, RZ, 0xc0, !PT ;  /* 0xffffe00065047812 */ /* 0x020fe200078ec0ff */
[----:B------:R-:W-:Y:S01]  /*5180*/  @P4 IMAD.MOV.U32 R5, RZ, RZ, R15 ;  /* 0x000000ffff054224 */ /* 0x000fe200078e000f */
[----:B------:R-:W-:Y:S01]  /*5190*/  ISETP.GT.AND P6, PT, R3, 0x88, P6 ;  /* 0x000000880300780c */ /* 0x000fe200037c4270 */
[----:B------:R-:W-:Y:S02]  /*51a0*/  BSSY B1, `(.L_x_92) ;  /* 0x0000008000017945 */ /* 0x000fe40003800000 */
[----:B------:R-:W-:-:S04]  /*51b0*/  FMUL R4, R4, R89 ;  /* 0x0000005904047220 */ /* 0x000fc80000400000 */
[----:B------:R-:W-:Y:S01]  /*51c0*/  FFMA R25, R25, R88, R4 ;  /* 0x0000005819197223 */ /* 0x000fe20000000004 */
[----:B------:R-:W-:-:S04]  /*51d0*/  @P4 IMAD.MOV.U32 R4, RZ, RZ, R14 ;  /* 0x000000ffff044224 */ /* 0x000fc800078e000e */
[----:B------:R-:W-:-:S05]  /*51e0*/  F2FP.TF32.F32.PACK_B R25, R25 ;  /* 0x00000019ff19723e */ /* 0x000fca00024050ff */
[----:B------:R2:W-:Y:S01]  /*51f0*/  @P4 STG.E desc[UR44][R4.64+0x4], R25 ;  /* 0x0000041904004986 */ /* 0x0005e2000c10192c */
[----:B------:R-:W-:Y:S05]  /*5200*/  @!P6 BRA `(.L_x_93) ;  /* 0x000000000004e947 */ /* 0x000fea0003800000 */
[----:B------:R0:W5:Y:S02]  /*5210*/  LDG.E.LTC128B R101, desc[UR44][R10.64] ;  /* 0x0000002c0a657981 */ /* 0x000164000c1e1920 */
.L_x_93:
[----:B------:R-:W-:Y:S05]  /*5220*/  BSYNC B1 ;  /* 0x0000000000017941 */ /* 0x000fea0003800000 */
.L_x_92:
[----:B--2--5:R-:W-:Y:S01]  /*5230*/  LOP3.LUT R4, R101, 0xffffe000, RZ, 0xc0, !PT ;  /* 0xffffe00065047812 */ /* 0x024fe200078ec0ff */
[----:B------:R-:W-:Y:S01]  /*5240*/  BSSY B1, `(.L_x_94) ;  /* 0x0000009000017945 */ /* 0x000fe20003800000 */
[----:B------:R-:W-:-:S03]  /*5250*/  ISETP.NE.AND P4, PT, R117, RZ, PT ;  /* 0x000000ff7500720c */ /* 0x000fc60003f85270 */
[----:B------:R-:W-:Y:S01]  /*5260*/  FMUL R5, R4, R89 ;  /* 0x0000005904057220 */ /* 0x000fe20000400000 */
[----:B------:R-:W-:-:S03]  /*5270*/  ISETP.GT.AND P4, PT, R3, 0x88, P4 ;  /* 0x000000880300780c */ /* 0x000fc60002784270 */
[----:B------:R-:W-:-:S05]  /*5280*/  FFMA R5, R26, R88, R5 ;  /* 0x000000581a057223 */ /* 0x000fca0000000005 */
[----:B------:R-:W-:-:S05]  /*5290*/  F2FP.TF32.F32.PACK_B R5, R5 ;  /* 0x00000005ff05723e */ /* 0x000fca00024050ff */
[----:B------:R2:W-:Y:S01]  /*52a0*/  @P6 STG.E desc[UR44][R64.64], R5 ;  /* 0x0000000540006986 */ /* 0x0005e2000c10192c */
[----:B------:R-:W-:Y:S05]  /*52b0*/  @!P4 BRA `(.L_x_95) ;  /* 0x000000000004c947 */ /* 0x000fea0003800000 */
[----:B------:R0:W5:Y:S02]  /*52c0*/  LDG.E.LTC128B R101, desc[UR44][R12.64+0x4] ;  /* 0x0000042c0c657981 */ /* 0x000164000c1e1920 */
.L_x_95:
[----:B------:R-:W-:Y:S05]  /*52d0*/  BSYNC B1 ;  /* 0x0000000000017941 */ /* 0x000fea0003800000 */
.L_x_94:
[----:B-----5:R-:W-:Y:S01]  /*52e0*/  LOP3.LUT R4, R101, 0xffffe000, RZ, 0xc0, !PT ;  /* 0xffffe00065047812 */ /* 0x020fe200078ec0ff */
[----:B------:R-:W-:Y:S01]  /*52f0*/  BSSY B1, `(.L_x_96) ;  /* 0x0000009000017945 */ /* 0x000fe20003800000 */
[----:B------:R-:W-:-:S03]  /*5300*/  ISETP.NE.AND P6, PT, R118, RZ, PT ;  /* 0x000000ff7600720c */ /* 0x000fc60003fc5270 */
[----:B------:R-:W-:-:S04]  /*5310*/  FMUL R4, R4, R89 ;  /* 0x0000005904047220 */ /* 0x000fc80000400000 */
[----:B------:R-:W-:-:S05]  /*5320*/  FFMA R27, R27, R88, R4 ;  /* 0x000000581b1b7223 */ /* 0x000fca0000000004 */
[----:B------:R-:W-:-:S05]  /*5330*/  F2FP.TF32.F32.PACK_B R27, R27 ;  /* 0x0000001bff1b723e */ /* 0x000fca00024050ff */
[----:B------:R0:W-:Y:S01]  /*5340*/  @P4 STG.E desc[UR44][R66.64+0x4], R27 ;  /* 0x0000041b42004986 */ /* 0x0001e2000c10192c */
[----:B------:R-:W-:-:S13]  /*5350*/  ISETP.GT.AND P4, PT, R3, 0x80, P6 ;  /* 0x000000800300780c */ /* 0x000fda0003784270 */
[----:B0-----:R-:W-:Y:S05]  /*5360*/  @!P4 BRA `(.L_x_97) ;  /* 0x000000000004c947 */ /* 0x001fea0003800000 */
[----:B------:R0:W5:Y:S02]  /*5370*/  LDG.E.LTC128B R101, desc[UR44][R60.64+0x20] ;  /* 0x0000202c3c657981 */ /* 0x000164000c1e1920 */
.L_x_97:
[----:B------:R-:W-:Y:S05]  /*5380*/  BSYNC B1 ;  /* 0x0000000000017941 */ /* 0x000fea0003800000 */
.L_x_96:
[----:B-----5:R-:W-:Y:S01]  /*5390*/  LOP3.LUT R4, R101, 0xffffe000, RZ, 0xc0, !PT ;  /* 0xffffe00065047812 */ /* 0x020fe200078ec0ff */
[----:B------:R-:W-:Y:S01]  /*53a0*/  BSSY B1, `(.L_x_98) ;  /* 0x000000b000017945 */ /* 0x000fe20003800000 */
[----:B------:R-:W-:-:S03]  /*53b0*/  ISETP.NE.AND P6, PT, R114, RZ, PT ;  /* 0x000000ff7200720c */ /* 0x000fc60003fc5270 */
[----:B--2---:R-:W-:Y:S01]  /*53c0*/  FMUL R5, R4, R89 ;  /* 0x0000005904057220 */ /* 0x004fe20000400000 */
[----:B------:R-:W-:-:S03]  /*53d0*/  @P4 IMAD.MOV.U32 R4, RZ, RZ, R14 ;  /* 0x000000ffff044224 */ /* 0x000fc600078e000e */
[----:B-1-34-:R-:W-:Y:S01]  /*53e0*/  FFMA R7, R28, R88, R5 ;  /* 0x000000581c077223 */ /* 0x01afe20000000005 */
[----:B------:R-:W-:-:S04]  /*53f0*/  @P4 IMAD.MOV.U32 R5, RZ, RZ, R15 ;  /* 0x000000ffff054224 */ /* 0x000fc800078e000f */
[----:B------:R-:W-:-:S05]  /*5400*/  F2FP.TF32.F32.PACK_B R7, R7 ;  /* 0x00000007ff07723e */ /* 0x000fca00024050ff */
[----:B------:R1:W-:Y:S01]  /*5410*/  @P4 STG.E desc[UR44][R4.64+0x20], R7 ;  /* 0x0000200704004986 */ /* 0x0003e2000c10192c */
[----:B------:R-:W-:-:S13]  /*5420*/  ISETP.GT.AND P4, PT, R3, 0x80, P6 ;  /* 0x000000800300780c */ /* 0x000fda0003784270 */
[----:B-1----:R-:W-:Y:S05]  /*5430*/  @!P4 BRA `(.L_x_99) ;  /* 0x000000000004c947 */ /* 0x002fea0003800000 */
[----:B------:R1:W5:Y:S02]  /*5440*/  LDG.E.LTC128B R101, desc[UR44][R60.64+0x24] ;  /* 0x0000242c3c657981 */ /* 0x000364000c1e1920 */
.L_x_99:
[----:B------:R-:W-:Y:S05]  /*5450*/  BSYNC B1 ;  /* 0x0000000000017941 */ /* 0x000fea0003800000 */
.L_x_98:
[----:B-----5:R-:W-:Y:S01]  /*5460*/  LOP3.LUT R4, R101, 0xffffe000, RZ, 0xc0, !PT ;  /* 0xffffe00065047812 */ /* 0x020fe200078ec0ff */
[----:B------:R-:W-:Y:S01]  /*5470*/  @P4 IMAD.MOV.U32 R5, RZ, RZ, R15 ;  /* 0x000000ffff054224 */ /* 0x000fe200078e000f */
[----:B------:R-:W-:Y:S03]  /*5480*/  BSSY B1, `(.L_x_100) ;  /* 0x000000a000017945 */ /* 0x000fe60003800000 */
[----:B------:R-:W-:-:S04]  /*5490*/  FMUL R4, R4, R89 ;  /* 0x0000005904047220 */ /* 0x000fc80000400000 */
[----:B------:R-:W-:Y:S01]  /*54a0*/  FFMA R29, R29, R88, R4 ;  /* 0x000000581d1d7223 */ /* 0x000fe20000000004 */
[----:B------:R-:W-:-:S04]  /*54b0*/  @P4 IMAD.MOV.U32 R4, RZ, RZ, R14 ;  /* 0x000000ffff044224 */ /* 0x000fc800078e000e */
[----:B------:R-:W-:-:S05]  /*54c0*/  F2FP.TF32.F32.PACK_B R29, R29 ;  /* 0x0000001dff1d723e */ /* 0x000fca00024050ff */
[----:B------:R2:W-:Y:S01]  /*54d0*/  @P4 STG.E desc[UR44][R4.64+0x24], R29 ;  /* 0x0000241d04004986 */ /* 0x0005e2000c10192c */
[----:B------:R-:W-:-:S04]  /*54e0*/  ISETP.NE.AND P4, PT, R118, RZ, PT ;  /* 0x000000ff7600720c */ /* 0x000fc80003f85270 */
[----:B------:R-:W-:-:S13]  /*54f0*/  ISETP.GT.AND P4, PT, R3, 0x88, P4 ;  /* 0x000000880300780c */ /* 0x000fda0002784270 */
[----:B--2---:R-:W-:Y:S05]  /*5500*/  @!P4 BRA `(.L_x_101) ;  /* 0x000000000004c947 */ /* 0x004fea0003800000 */
[----:B------:R2:W5:Y:S02]  /*5510*/  LDG.E.LTC128B R101, desc[UR44][R12.64+0x20] ;  /* 0x0000202c0c657981 */ /* 0x000564000c1e1920 */
.L_x_101:
[----:B------:R-:W-:Y:S05]  /*5520*/  BSYNC B1 ;  /* 0x0000000000017941 */ /* 0x000fea0003800000 */
.L_x_100:
[----:B-----5:R-:W-:Y:S01]  /*5530*/  LOP3.LUT R4, R101, 0xffffe000, RZ, 0xc0, !PT ;  /* 0xffffe00065047812 */ /* 0x020fe200078ec0ff */
[----:B------:R-:W-:Y:S04]  /*5540*/  BSSY B1, `(.L_x_102) ;  /* 0x0000008000017945 */ /* 0x000fe80003800000 */
[----:B------:R-:W-:-:S04]  /*5550*/  FMUL R5, R4, R89 ;  /* 0x0000005904057220 */ /* 0x000fc80000400000 */
[----:B------:R-:W-:-:S05]  /*5560*/  FFMA R5, R30, R88, R5 ;  /* 0x000000581e057223 */ /* 0x000fca0000000005 */
[----:B------:R-:W-:-:S05]  /*5570*/  F2FP.TF32.F32.PACK_B R5, R5 ;  /* 0x00000005ff05723e */ /* 0x000fca00024050ff */
[----:B------:R3:W-:Y:S01]  /*5580*/  @P4 STG.E desc[UR44][R8.64+0x20], R5 ;  /* 0x0000200508004986 */ /* 0x0007e2000c10192c */
[----:B------:R-:W-:-:S13]  /*5590*/  ISETP.GT.AND P4, PT, R3, 0x88, P6 ;  /* 0x000000880300780c */ /* 0x000fda0003784270 */
[----:B---3--:R-:W-:Y:S05]  /*55a0*/  @!P4 BRA `(.L_x_103) ;  /* 0x000000000004c947 */ /* 0x008fea0003800000 */
[----:B------:R3:W5:Y:S02]  /*55b0*/  LDG.E.LTC128B R101, desc[UR44][R12.64+0x24] ;  /* 0x0000242c0c657981 */ /* 0x000764000c1e1920 */
.L_x_103:
[----:B------:R-:W-:Y:S05]  /*55c0*/  BSYNC B1 ;  /* 0x0000000000017941 */ /* 0x000fea0003800000 */
.L_x_102:
[----:B-----5:R-:W-:Y:S01]  /*55d0*/  LOP3.LUT R4, R101, 0xffffe000, RZ, 0xc0, !PT ;  /* 0xffffe00065047812 */ /* 0x020fe200078ec0ff */
[----:B------:R-:W-:Y:S01]  /*55e0*/  @P4 IMAD.MOV.U32 R5, RZ, RZ, R9 ;  /* 0x000000ffff054224 */ /* 0x000fe200078e0009 */
[----:B------:R-:W-:Y:S01]  /*55f0*/  ISETP.NE.AND P6, PT, R115, RZ, PT ;  /* 0x000000ff7300720c */ /* 0x000fe20003fc5270 */
[----:B------:R-:W-:Y:S02]  /*5600*/  BSSY B1, `(.L_x_104) ;  /* 0x0000009000017945 */ /* 0x000fe40003800000 */
[----:B------:R-:W-:-:S04]  /*5610*/  FMUL R4, R4, R89 ;  /* 0x0000005904047220 */ /* 0x000fc80000400000 */
[----:B------:R-:W-:Y:S01]  /*5620*/  FFMA R31, R31, R88, R4 ;  /* 0x000000581f1f7223 */ /* 0x000fe20000000004 */
[----:B------:R-:W-:-:S04]  /*5630*/  @P4 IMAD.MOV.U32 R4, RZ, RZ, R8 ;  /* 0x000000ffff044224 */ /* 0x000fc800078e0008 */
[----:B------:R-:W-:-:S05]  /*5640*/  F2FP.TF32.F32.PACK_B R31, R31 ;  /* 0x0000001fff1f723e */ /* 0x000fca00024050ff */
[----:B------:R4:W-:Y:S01]  /*5650*/  @P4 STG.E desc[UR44][R4.64+0x24], R31 ;  /* 0x0000241f04004986 */ /* 0x0009e2000c10192c */
[----:B------:R-:W-:-:S13]  /*5660*/  ISETP.GT.AND P4, PT, R3, 0x80, P6 ;  /* 0x000000800300780c */ /* 0x000fda0003784270 */
[----:B----4-:R-:W-:Y:S05]  /*5670*/  @!P4 BRA `(.L_x_105) ;  /* 0x000000000004c947 */ /* 0x010fea0003800000 */
[----:B------:R4:W5:Y:S02]  /*5680*/  LDG.E.LTC128B R101, desc[UR44][R60.64+0x40] ;  /* 0x0000402c3c657981 */ /* 0x000964000c1e1920 */
.L_x_105:
[----:B------:R-:W-:Y:S05]  /*5690*/  BSYNC B1 ;  /* 0x0000000000017941 */ /* 0x000fea0003800000 */
.L_x_104:
[----:B-----5:R-:W-:Y:S01]  /*56a0*/  LOP3.LUT R4, R101, 0xffffe000, RZ, 0xc0, !PT ;  /* 0xffffe00065047812 */ /* 0x020fe200078ec0ff */
[----:B------:R-:W-:Y:S01]  /*56b0*/  BSSY B1, `(.L_x_106) ;  /* 0x000000b000017945 */ /* 0x000fe20003800000 */
[----:B------:R-:W-:-:S03]  /*56c0*/  ISETP.NE.AND P6, PT, R102, RZ, PT ;  /* 0x000000ff6600720c */ /* 0x000fc60003fc5270 */
[----:B------:R-:W-:Y:S01]  /*56d0*/  FMUL R5, R4, R89 ;  /* 0x0000005904057220 */ /* 0x000fe20000400000 */
[----:B------:R-:W-:-:S03]  /*56e0*/  @P4 IMAD.MOV.U32 R4, RZ, RZ, R14 ;  /* 0x000000ffff044224 */ /* 0x000fc600078e000e */
[----:B------:R-:W-:Y:S01]  /*56f0*/  FFMA R7, R32, R88, R5 ;  /* 0x0000005820077223 */ /* 0x000fe20000000005 */
[----:B------:R-:W-:-:S04]  /*5700*/  @P4 IMAD.MOV.U32 R5, RZ, RZ, R15 ;  /* 0x000000ffff054224 */ /* 0x000fc800078e000f */
[----:B------:R-:W-:-:S05]  /*5710*/  F2FP.TF32.F32.PACK_B R7, R7 ;  /* 0x00000007ff07723e */ /* 0x000fca00024050ff */
[----:B------:R0:W-:Y:S01]  /*5720*/  @P4 STG.E desc[UR44][R4.64+0x40], R7 ;  /* 0x0000400704004986 */ /* 0x0001e2000c10192c */
[----:B------:R-:W-:-:S13]  /*5730*/  ISETP.GT.AND P4, PT, R3, 0x80, P6 ;  /* 0x000000800300780c */ /* 0x000fda0003784270 */
[----:B0-----:R-:W-:Y:S05]  /*5740*/  @!P4 BRA `(.L_x_107) ;  /* 0x000000000004c947 */ /* 0x001fea0003800000 */
[----:B------:R0:W5:Y:S02]  /*5750*/  LDG.E.LTC128B R101, desc[UR44][R60.64+0x44] ;  /* 0x0000442c3c657981 */ /* 0x000164000c1e1920 */
.L_x_107:
[----:B------:R-:W-:Y:S05]  /*5760*/  BSYNC B1 ;  /* 0x0000000000017941 */ /* 0x000fea0003800000 */
.L_x_106:
        /* <DEDUP_REMOVED lines=10> */
[----:B0-----:R-:W-:Y:S05]  /*5810*/  @!P4 BRA `(.L_x_109) ;  /* 0x000000000004c947 */ /* 0x001fea0003800000 */
[----:B------:R0:W5:Y:S02]  /*5820*/  LDG.E.LTC128B R101, desc[UR44][R12.64+0x40] ;  /* 0x0000402c0c657981 */ /* 0x000164000c1e1920 */
.L_x_109:
[----:B------:R-:W-:Y:S05]  /*5830*/  BSYNC B1 ;  /* 0x0000000000017941 */ /* 0x000fea0003800000 */
.L_x_108:
[----:B-----5:R-:W-:Y:S01]  /*5840*/  LOP3.LUT R4, R101, 0xffffe000, RZ, 0xc0, !PT ;  /* 0xffffe00065047812 */ /* 0x020fe200078ec0ff */
[----:B------:R-:W-:Y:S04]  /*5850*/  BSSY B1, `(.L_x_110) ;  /* 0x000000a000017945 */ /* 0x000fe80003800000 */
        /* <DEDUP_REMOVED lines=9> */
.L_x_111:
[----:B------:R-:W-:Y:S05]  /*58f0*/  BSYNC B1 ;  /* 0x0000000000017941 */ /* 0x000fea0003800000 */
.L_x_110:
        /* <DEDUP_REMOVED lines=10> */
[----:B0-----:R-:W-:Y:S05]  /*59a0*/  @!P4 BRA `(.L_x_113) ;  /* 0x000000000004c947 */ /* 0x001fea0003800000 */
[----:B------:R0:W5:Y:S02]  /*59b0*/  LDG.E.LTC128B R101, desc[UR44][R60.64+0x60] ;  /* 0x0000602c3c657981 */ /* 0x000164000c1e1920 */
.L_x_113:
[----:B------:R-:W-:Y:S05]  /*59c0*/  BSYNC B1 ;  /* 0x0000000000017941 */ /* 0x000fea0003800000 */
.L_x_112:
        /* <DEDUP_REMOVED lines=12> */
.L_x_115:
[----:B------:R-:W-:Y:S05]  /*5a90*/  BSYNC B1 ;  /* 0x0000000000017941 */ /* 0x000fea0003800000 */
.L_x_114:
        /* <DEDUP_REMOVED lines=12> */
.L_x_117:
[----:B------:R-:W-:Y:S05]  /*5b60*/  BSYNC B1 ;  /* 0x0000000000017941 */ /* 0x000fea0003800000 */
.L_x_116:
        /* <DEDUP_REMOVED lines=11> */
.L_x_119:
[----:B------:R-:W-:Y:S05]  /*5c20*/  BSYNC B1 ;  /* 0x0000000000017941 */ /* 0x000fea0003800000 */
.L_x_118:
        /* <DEDUP_REMOVED lines=12> */
.L_x_121:
[----:B------:R-:W-:Y:S05]  /*5cf0*/  BSYNC B1 ;  /* 0x0000000000017941 */ /* 0x000fea0003800000 */
.L_x_120:
        /* <DEDUP_REMOVED lines=12> */
.L_x_123:
[----:B------:R-:W-:Y:S05]  /*5dc0*/  BSYNC B1 ;  /* 0x0000000000017941 */ /* 0x000fea0003800000 */
.L_x_122:
        /* <DEDUP_REMOVED lines=12> */
.L_x_125:
[----:B------:R-:W-:Y:S05]  /*5e90*/  BSYNC B1 ;  /* 0x0000000000017941 */ /* 0x000fea0003800000 */
.L_x_124:
        /* <DEDUP_REMOVED lines=11> */
.L_x_127:
[----:B------:R-:W-:Y:S05]  /*5f50*/  BSYNC B1 ;  /* 0x0000000000017941 */ /* 0x000fea0003800000 */
.L_x_126:
        /* <DEDUP_REMOVED lines=12> */
.L_x_129:
[----:B------:R-:W-:Y:S05]  /*6020*/  BSYNC B1 ;  /* 0x0000000000017941 */ /* 0x000fea0003800000 */
.L_x_128:
        /* <DEDUP_REMOVED lines=11> */
.L_x_131:
[----:B------:R-:W-:Y:S05]  /*60e0*/  BSYNC B1 ;  /* 0x0000000000017941 */ /* 0x000fea0003800000 */
.L_x_130:
        /* <DEDUP_REMOVED lines=11> */
.L_x_133:
[----:B------:R-:W-:Y:S05]  /*61a0*/  BSYNC B1 ;  /* 0x0000000000017941 */ /* 0x000fea0003800000 */
.L_x_132:
[----:B-----5:R-:W-:Y:S01]  /*61b0*/  LOP3.LUT R4, R101, 0xffffe000, RZ, 0xc0, !PT ;  /* 0xffffe00065047812 */ /* 0x020fe200078ec0ff */
[----:B------:R-:W-:Y:S01]  /*61c0*/  BSSY B1, `(.L_x_134) ;  /* 0x000000a000017945 */ /* 0x000fe20003800000 */
[----:B------:R-:W-:-:S03]  /*61d0*/  ISETP.GT.AND P5, PT, R3, 0x88, P5 ;  /* 0x000000880300780c */ /* 0x000fc60002fa4270 */
[----:B------:R-:W-:Y:S01]  /*61e0*/  FMUL R5, R4, R89 ;  /* 0x0000005904057220 */ /* 0x000fe20000400000 */
[----:B------:R-:W-:-:S03]  /*61f0*/  @P4 IMAD.MOV.U32 R4, RZ, RZ, R8 ;  /* 0x000000ffff044224 */ /* 0x000fc600078e0008 */
[----:B------:R-:W-:Y:S01]  /*6200*/  FFMA R7, R46, R88, R5 ;  /* 0x000000582e077223 */ /* 0x000fe20000000005 */
[----:B------:R-:W-:-:S04]  /*6210*/  @P4 IMAD.MOV.U32 R5, RZ, RZ, R9 ;  /* 0x000000ffff054224 */ /* 0x000fc800078e0009 */
[----:B------:R-:W-:-:S05]  /*6220*/  F2FP.TF32.F32.PACK_B R7, R7 ;  /* 0x00000007ff07723e */ /* 0x000fca00024050ff */
[----:B------:R0:W-:Y:S01]  /*6230*/  @P4 STG.E desc[UR44][R4.64+0xa0], R7 ;  /* 0x0000a00704004986 */ /* 0x0001e2000c10192c */
[----:B------:R-:W-:Y:S05]  /*6240*/  @!P5 BRA `(.L_x_135) ;  /* 0x000000000004d947 */ /* 0x000fea0003800000 */
[----:B------:R0:W5:Y:S02]  /*6250*/  LDG.E.LTC128B R101, desc[UR44][R12.64+0xa4] ;  /* 0x0000a42c0c657981 */ /* 0x000164000c1e1920 */
.L_x_135:
[----:B------:R-:W-:Y:S05]  /*6260*/  BSYNC B1 ;  /* 0x0000000000017941 */ /* 0x000fea0003800000 */
.L_x_134:
[----:B0----5:R-:W-:Y:S01]  /*6270*/  LOP3.LUT R4, R101, 0xffffe000, RZ, 0xc0, !PT ;  /* 0xffffe00065047812 */ /* 0x021fe200078ec0ff */
        /* <DEDUP_REMOVED lines=10> */
.L_x_137:
[----:B------:R-:W-:Y:S05]  /*6320*/  BSYNC B1 ;  /* 0x0000000000017941 */ /* 0x000fea0003800000 */
.L_x_136:
[----:B0----5:R-:W-:Y:S01]  /*6330*/  LOP3.LUT R4, R101, 0xffffe000, RZ, 0xc0, !PT ;  /* 0xffffe00065047812 */ /* 0x021fe200078ec0ff */
        /* <DEDUP_REMOVED lines=10> */
.L_x_139:
[----:B------:R-:W-:Y:S05]  /*63e0*/  BSYNC B1 ;  /* 0x0000000000017941 */ /* 0x000fea0003800000 */
.L_x_138:
        /* <DEDUP_REMOVED lines=11> */
.L_x_141:
[----:B------:R-:W-:Y:S05]  /*64a0*/  BSYNC B1 ;  /* 0x0000000000017941 */ /* 0x000fea0003800000 */
.L_x_140:
        /* <DEDUP_REMOVED lines=11> */
.L_x_143:
[----:B------:R-:W-:Y:S05]  /*6560*/  BSYNC B1 ;  /* 0x0000000000017941 */ /* 0x000fea0003800000 */
.L_x_142:
        /* <DEDUP_REMOVED lines=11> */
.L_x_145:
[----:B------:R-:W-:Y:S05]  /*6620*/  BSYNC B1 ;  /* 0x0000000000017941 */ /* 0x000fea0003800000 */
.L_x_144:
        /* <DEDUP_REMOVED lines=11> */
.L_x_147:
[----:B------:R-:W-:Y:S05]  /*66e0*/  BSYNC B1 ;  /* 0x0000000000017941 */ /* 0x000fea0003800000 */
.L_x_146:
[----:B0----5:R-:W-:Y:S01]  /*66f0*/  LOP3.LUT R4, R101, 0xffffe000, RZ, 0xc0, !PT ;  /* 0xffffe00065047812 */ /* 0x021fe200078ec0ff */
        /* <DEDUP_REMOVED lines=8> */
.L_x_149:
[----:B------:R-:W-:Y:S05]  /*6780*/  BSYNC B1 ;  /* 0x0000000000017941 */ /* 0x000fea0003800000 */
.L_x_148:
        /* <DEDUP_REMOVED lines=11> */
.L_x_151:
[----:B------:R-:W-:Y:S05]  /*6840*/  BSYNC B1 ;  /* 0x0000000000017941 */ /* 0x000fea0003800000 */
.L_x_150:
[----:B------:R-:W-:Y:S05]  /*6850*/  @!P0 BRA `(.L_x_152) ;  /* 0x00000014008c8947 */ /* 0x000fea0003800000 */
[----:B0----5:R-:W-:-:S05]  /*6860*/  LOP3.LUT R4, R101, 0xffffe000, RZ, 0xc0, !PT ;  /* 0xffffe00065047812 */ /* 0x021fca00078ec0ff */
[----:B------:R-:W-:-:S04]  /*6870*/  FMUL R4, R4, R89 ;  /* 0x0000005904047220 */ /* 0x000fc80000400000 */
[----:B------:R-:W-:-:S05]  /*6880*/  FFMA R55, R55, R88, R4 ;  /* 0x0000005837377223 */ /* 0x000fca0000000004 */
[----:B------:R-:W-:-:S05]  /*6890*/  F2FP.TF32.F32.PACK_B R55, R55 ;  /* 0x00000037ff37723e */ /* 0x000fca00024050ff */
[----:B------:R0:W-:Y:S01]  /*68a0*/  STG.E desc[UR44][R8.64+0xe4], R55 ;  /* 0x0000e43708007986 */ /* 0x0001e2000c10192c */
[----:B------:R-:W-:Y:S05]  /*68b0*/  BRA `(.L_x_152) ;  /* 0x0000001400747947 */ /* 0x000fea0003800000 */
.L_x_29:
[----:B------:R-:W-:Y:S01]  /*68c0*/  ULDC.64 UR4, c[0x0][0x5c0] ;  /* 0x0001700000047ab9 */ /* 0x000fe20000000a00 */
[-C--:B------:R-:W-:Y:S01]  /*68d0*/  FMUL R5, R56, R88.reuse ;  /* 0x0000005838057220 */ /* 0x080fe20000400000 */
[----:B------:R-:W-:Y:S01]  /*68e0*/  ISETP.GT.AND P4, PT, R4, 0x1, PT ;  /* 0x000000010400780c */ /* 0x000fe20003f84270 */
[-C--:B------:R-:W-:Y:S01]  /*68f0*/  FMUL R57, R57, R88.reuse ;  /* 0x0000005839397220 */ /* 0x080fe20000400000 */
[----:B------:R-:W-:Y:S01]  /*6900*/  LEA R8, P2, R112, UR4, 0x2 ;  /* 0x0000000470087c11 */ /* 0x000fe2000f8410ff */
[----:B------:R-:W-:Y:S01]  /*6910*/  IMAD.SHL.U32 R15, R90, 0x4, RZ ;  /* 0x000000045a0f7824 */ /* 0x000fe200078e00ff */
[----:B------:R-:W-:Y:S01]  /*6920*/  ISETP.GT.AND P1, PT, R3, RZ, P4 ;  /* 0x000000ff0300720c */ /* 0x000fe20002724270 */
[----:B------:R-:W-:Y:S01]  /*6930*/  IMAD.SHL.U32 R101, R91, 0x4, RZ ;  /* 0x000000045b657824 */ /* 0x000fe200078e00ff */
[----:B------:R-:W-:Y:S01]  /*6940*/  LEA.HI.X R9, R112, UR5, R21, 0x2, P2 ;  /* 0x0000000570097c11 */ /* 0x000fe200090f1415 */
[-C--:B------:R-:W-:Y:S01]  /*6950*/  FMUL R59, R59, R88.reuse ;  /* 0x000000583b3b7220 */ /* 0x080fe20000400000 */
[----:B------:R-:W-:Y:S01]  /*6960*/  F2FP.TF32.F32.PACK_B R5, R5 ;  /* 0x00000005ff05723e */ /* 0x000fe200024050ff */
[-C--:B------:R-:W-:Y:S01]  /*6970*/  FMUL R13, R58, R88.reuse ;  /* 0x000000583a0d7220 */ /* 0x080fe20000400000 */
[----:B------:R-:W-:Y:S01]  /*6980*/  F2FP.TF32.F32.PACK_B R57, R57 ;  /* 0x00000039ff39723e */ /* 0x000fe200024050ff */
[-C--:B------:R-:W-:Y:S01]  /*6990*/  FMUL R61, R61, R88.reuse ;  /* 0x000000583d3d7220 */ /* 0x080fe20000400000 */
[----:B------:R-:W-:Y:S01]  /*69a0*/  SHF.L.U64.HI R7, R90, 0x2, R93 ;  /* 0x000000025a077819 */ /* 0x000fe2000001025d */
[----:B------:R0:W-:Y:S01]  /*69b0*/  @P0 STG.E desc[UR44][R8.64], R5 ;  /* 0x0000000508000986 */ /* 0x0001e2000c10192c */
[----:B------:R-:W-:Y:S01]  /*69c0*/  ISETP.GT.AND P0, PT, R3, 0x8, P4 ;  /* 0x000000080300780c */ /* 0x000fe20002704270 */
[----:B------:R-:W-:Y:S01]  /*69d0*/  FMUL R63, R63, R88 ;  /* 0x000000583f3f7220 */ /* 0x000fe20000400000 */
[----:B------:R-:W-:Y:S01]  /*69e0*/  IADD3 R10, P2, R15, R8, RZ ;  /* 0x000000080f0a7210 */ /* 0x000fe20007f5e0ff */
[----:B------:R-:W-:Y:S01]  /*69f0*/  @P1 STG.E desc[UR44][R8.64+0x4], R57 ;  /* 0x0000043908001986 */ /* 0x000fe2000c10192c */
[----:B------:R-:W-:Y:S01]  /*6a00*/  SHF.L.U64.HI R19, R91, 0x2, R92 ;  /* 0x000000025b137819 */ /* 0x000fe2000001025c */
[----:B------:R-:W-:Y:S01]  /*6a10*/  FMUL R65, R65, R88 ;  /* 0x0000005841417220 */ /* 0x000fe20000400000 */
[----:B------:R-:W-:Y:S01]  /*6a20*/  F2FP.TF32.F32.PACK_B R59, R59 ;  /* 0x0000003bff3b723e */ /* 0x000fe200024050ff */
[----:B------:R-:W-:Y:S01]  /*6a30*/  IMAD.X R11, R7, 0x1, R9, P2 ;  /* 0x00000001070b7824 */ /* 0x000fe200010e0609 */
[----:B------:R-:W-:Y:S01]  /*6a40*/  IADD3 R6, P1, P2, R101, R8, R15 ;  /* 0x0000000865067210 */ /* 0x000fe20007a3e00f */
[-C--:B------:R-:W-:Y:S01]  /*6a50*/  FMUL R67, R67, R88.reuse ;  /* 0x0000005843437220 */ /* 0x080fe20000400000 */
[----:B------:R-:W-:Y:S01]  /*6a60*/  ISETP.GT.AND P5, PT, R4, 0x8, PT ;  /* 0x000000080400780c */ /* 0x000fe20003fa4270 */
[-C--:B0-----:R-:W-:Y:S01]  /*6a70*/  FMUL R5, R60, R88.reuse ;  /* 0x000000583c057220 */ /* 0x081fe20000400000 */
[C---:B------:R-:W-:Y:S01]  /*6a80*/  ISETP.GT.AND P4, PT, R4.reuse, 0x9, PT ;  /* 0x000000090400780c */ /* 0x040fe20003f84270 */
[----:B------:R-:W-:Y:S01]  /*6a90*/  @P0 STG.E desc[UR44][R10.64+0x4], R59 ;  /* 0x0000043b0a000986 */ /* 0x000fe2000c10192c */
[----:B------:R-:W-:Y:S01]  /*6aa0*/  ISETP.GT.AND P3, PT, R3, 0x8, P6 ;  /* 0x000000080300780c */ /* 0x000fe20003764270 */
[-C--:B------:R-:W-:Y:S01]  /*6ab0*/  FMUL R69, R69, R88.reuse ;  /* 0x0000005845457220 */ /* 0x080fe20000400000 */
[----:B------:R-:W-:Y:S01]  /*6ac0*/  IADD3.X R7, R19, R9, R7, P1, P2 ;  /* 0x0000000913077210 */ /* 0x000fe20000fe4407 */
[-C--:B------:R-:W-:Y:S01]  /*6ad0*/  FMUL R71, R71, R88.reuse ;  /* 0x0000005847477220 */ /* 0x080fe20000400000 */
[----:B------:R-:W-:Y:S01]  /*6ae0*/  ISETP.GT.AND P1, PT, R3, RZ, P5 ;  /* 0x000000ff0300720c */ /* 0x000fe20002f24270 */
[-C--:B------:R-:W-:Y:S01]  /*6af0*/  FMUL R73, R73, R88.reuse ;  /* 0x0000005849497220 */ /* 0x080fe20000400000 */
[----:B------:R-:W-:Y:S01]  /*6b00*/  ISETP.GT.AND P0, PT, R3, RZ, P4 ;  /* 0x000000ff0300720c */ /* 0x000fe20002704270 */
[-C--:B------:R-:W-:Y:S01]  /*6b10*/  FMUL R75, R75, R88.reuse ;  /* 0x000000584b4b7220 */ /* 0x080fe20000400000 */
[----:B------:R-:W-:Y:S01]  /*6b20*/  F2FP.TF32.F32.PACK_B R13, R13 ;  /* 0x0000000dff0d723e */ /* 0x000fe200024050ff */
[-C--:B------:R-:W-:Y:S01]  /*6b30*/  FMUL R77, R77, R88.reuse ;  /* 0x000000584d4d7220 */ /* 0x080fe20000400000 */
[----:B------:R-:W-:Y:S01]  /*6b40*/  F2FP.TF32.F32.PACK_B R5, R5 ;  /* 0x00000005ff05723e */ /* 0x000fe200024050ff */
[-C--:B------:R-:W-:Y:S01]  /*6b50*/  FMUL R79, R79, R88.reuse ;  /* 0x000000584f4f7220 */ /* 0x080fe20000400000 */
[----:B------:R-:W-:Y:S01]  /*6b60*/  F2FP.TF32.F32.PACK_B R61, R61 ;  /* 0x0000003dff3d723e */ /* 0x000fe200024050ff */
[----:B------:R0:W-:Y:S01]  /*6b70*/  @P3 STG.E desc[UR44][R10.64], R13 ;  /* 0x0000000d0a003986 */ /* 0x0001e2000c10192c */
[----:B------:R-:W-:Y:S01]  /*6b80*/  F2FP.TF32.F32.PACK_B R63, R63 ;  /* 0x0000003fff3f723e */ /* 0x000fe200024050ff */
[-C--:B------:R-:W-:Y:S01]  /*6b90*/  FMUL R81, R81, R88.reuse ;  /* 0x0000005851517220 */ /* 0x080fe20000400000 */
[C---:B------:R-:W-:Y:S01]  /*6ba0*/  ISETP.GT.AND P3, PT, R4.reuse, 0x10, PT ;  /* 0x000000100400780c */ /* 0x040fe20003f64270 */
[----:B------:R1:W-:Y:S01]  /*6bb0*/  @P1 STG.E desc[UR44][R8.64+0x20], R5 ;  /* 0x0000200508001986 */ /* 0x0003e2000c10192c */
[----:B------:R-:W-:Y:S01]  /*6bc0*/  ISETP.GT.AND P1, PT, R3, 0x8, P5 ;  /* 0x000000080300780c */ /* 0x000fe20002f24270 */
[-C--:B------:R-:W-:Y:S01]  /*6bd0*/  FMUL R83, R83, R88.reuse ;  /* 0x0000005853537220 */ /* 0x080fe20000400000 */
[----:B------:R-:W-:Y:S01]  /*6be0*/  ISETP.GT.AND P2, PT, R4, 0x11, PT ;  /* 0x000000110400780c */ /* 0x000fe20003f44270 */
[----:B------:R-:W-:Y:S01]  /*6bf0*/  @P0 STG.E desc[UR44][R8.64+0x24], R61 ;  /* 0x0000243d08000986 */ /* 0x000fe2000c10192c */
[----:B------:R-:W-:Y:S01]  /*6c00*/  ISETP.GT.AND P0, PT, R3, 0x8, P4 ;  /* 0x000000080300780c */ /* 0x000fe20002704270 */
[-C--:B------:R-:W-:Y:S01]  /*6c10*/  FMUL R85, R85, R88.reuse ;  /* 0x0000005855557220 */ /* 0x080fe20000400000 */
[----:B------:R-:W-:Y:S01]  /*6c20*/  F2FP.TF32.F32.PACK_B R65, R65 ;  /* 0x00000041ff41723e */ /* 0x000fe200024050ff */
[-C--:B0-----:R-:W-:Y:S01]  /*6c30*/  FMUL R13, R62, R88.reuse ;  /* 0x000000583e0d7220 */ /* 0x081fe20000400000 */
[----:B------:R-:W-:Y:S01]  /*6c40*/  F2FP.TF32.F32.PACK_B R67, R67 ;  /* 0x00000043ff43723e */ /* 0x000fe200024050ff */
[-C--:B------:R-:W-:Y:S01]  /*6c50*/  FMUL R87, R87, R88.reuse ;  /* 0x0000005857577220 */ /* 0x080fe20000400000 */
[----:B------:R-:W-:Y:S01]  /*6c60*/  F2FP.TF32.F32.PACK_B R69, R69 ;  /* 0x00000045ff45723e */ /* 0x000fe200024050ff */
[-C--:B-1----:R-:W-:Y:S01]  /*6c70*/  FMUL R5, R64, R88.reuse ;  /* 0x0000005840057220 */ /* 0x082fe20000400000 */
[----:B------:R-:W-:Y:S01]  /*6c80*/  F2FP.TF32.F32.PACK_B R13, R13 ;  /* 0x0000000dff0d723e */ /* 0x000fe200024050ff */
[-C--:B------:R-:W-:Y:S01]  /*6c90*/  FMUL R25, R25, R88.reuse ;  /* 0x0000005819197220 */ /* 0x080fe20000400000 */
[----:B------:R-:W-:Y:S01]  /*6ca0*/  F2FP.TF32.F32.PACK_B R71, R71 ;  /* 0x00000047ff47723e */ /* 0x000fe200024050ff */
[-C--:B------:R-:W-:Y:S01]  /*6cb0*/  FMUL R27, R27, R88.reuse ;  /* 0x000000581b1b7220 */ /* 0x080fe20000400000 */
[----:B------:R-:W-:Y:S01]  /*6cc0*/  F2FP.TF32.F32.PACK_B R5, R5 ;  /* 0x00000005ff05723e */ /* 0x000fe200024050ff */
[----:B------:R-:W-:Y:S01]  /*6cd0*/  @P0 STG.E desc[UR44][R10.64+0x24], R63 ;  /* 0x0000243f0a000986 */ /* 0x000fe2000c10192c */
[----:B------:R-:W-:Y:S01]  /*6ce0*/  ISETP.GT.AND P0, PT, R3, RZ, P3 ;  /* 0x000000ff0300720c */ /* 0x000fe20001f04270 */
[-C--:B------:R-:W-:Y:S01]  /*6cf0*/  FMUL R29, R29, R88.reuse ;  /* 0x000000581d1d7220 */ /* 0x080fe20000400000 */
[----:B------:R-:W-:Y:S01]  /*6d00*/  F2FP.TF32.F32.PACK_B R73, R73 ;  /* 0x00000049ff49723e */ /* 0x000fe200024050ff */
[----:B------:R0:W-:Y:S01]  /*6d10*/  @P1 STG.E desc[UR44][R10.64+0x20], R13 ;  /* 0x0000200d0a001986 */ /* 0x0001e2000c10192c */
[C---:B------:R-:W-:Y:S01]  /*6d20*/  ISETP.GT.AND P1, PT, R4.reuse, 0x19, PT ;  /* 0x000000190400780c */ /* 0x040fe20003f24270 */
[-C--:B------:R-:W-:Y:S01]  /*6d30*/  FMUL R31, R31, R88.reuse ;  /* 0x000000581f1f7220 */ /* 0x080fe20000400000 */
[----:B------:R-:W-:Y:S01]  /*6d40*/  F2FP.TF32.F32.PACK_B R75, R75 ;  /* 0x0000004bff4b723e */ /* 0x000fe200024050ff */
[-C--:B------:R-:W-:Y:S01]  /*6d50*/  FMUL R33, R33, R88.reuse ;  /* 0x0000005821217220 */ /* 0x080fe20000400000 */
[C---:B------:R-:W-:Y:S01]  /*6d60*/  ISETP.GT.AND P5, PT, R4.reuse, 0x28, PT ;  /* 0x000000280400780c */ /* 0x040fe20003fa4270 */
[-C--:B------:R-:W-:Y:S01]  /*6d70*/  FMUL R35, R35, R88.reuse ;  /* 0x0000005823237220 */ /* 0x080fe20000400000 */
[----:B------:R-:W-:Y:S01]  /*6d80*/  ISETP.GT.AND P4, PT, R4, 0x29, PT ;  /* 0x000000290400780c */ /* 0x000fe20003f84270 */
[-C--:B------:R-:W-:Y:S01]  /*6d90*/  FMUL R37, R37, R88.reuse ;  /* 0x0000005825257220 */ /* 0x080fe20000400000 */
[----:B------:R-:W-:Y:S01]  /*6da0*/  F2FP.TF32.F32.PACK_B R77, R77 ;  /* 0x0000004dff4d723e */ /* 0x000fe200024050ff */
[----:B------:R1:W-:Y:S01]  /*6db0*/  @P0 STG.E desc[UR44][R8.64+0x40], R5 ;  /* 0x0000400508000986 */ /* 0x0003e2000c10192c */
[----:B------:R-:W-:Y:S01]  /*6dc0*/  ISETP.GT.AND P0, PT, R3, RZ, P2 ;  /* 0x000000ff0300720c */ /* 0x000fe20001704270 */
[-C--:B0-----:R-:W-:Y:S01]  /*6dd0*/  FMUL R13, R66, R88.reuse ;  /* 0x00000058420d7220 */ /* 0x081fe20000400000 */
[----:B------:R-:W-:Y:S01]  /*6de0*/  F2FP.TF32.F32.PACK_B R79, R79 ;  /* 0x0000004fff4f723e */ /* 0x000fe200024050ff */
[-C--:B------:R-:W-:Y:S01]  /*6df0*/  FMUL R39, R39, R88.reuse ;  /* 0x0000005827277220 */ /* 0x080fe20000400000 */
[----:B------:R-:W-:Y:S01]  /*6e00*/  F2FP.TF32.F32.PACK_B R81, R81 ;  /* 0x00000051ff51723e */ /* 0x000fe200024050ff */
[-C--:B------:R-:W-:Y:S01]  /*6e10*/  FMUL R41, R41, R88.reuse ;  /* 0x0000005829297220 */ /* 0x080fe20000400000 */
[----:B------:R-:W-:Y:S01]  /*6e20*/  F2FP.TF32.F32.PACK_B R13, R13 ;  /* 0x0000000dff0d723e */ /* 0x000fe200024050ff */
[-C--:B------:R-:W-:Y:S01]  /*6e30*/  FMUL R43, R43, R88.reuse ;  /* 0x000000582b2b7220 */ /* 0x080fe20000400000 */
[----:B------:R-:W-:Y:S01]  /*6e40*/  F2FP.TF32.F32.PACK_B R83, R83 ;  /* 0x00000053ff53723e */ /* 0x000fe200024050ff */
[-C--:B------:R-:W-:Y:S01]  /*6e50*/  FMUL R45, R45, R88.reuse ;  /* 0x000000582d2d7220 */ /* 0x080fe20000400000 */
[----:B------:R-:W-:Y:S01]  /*6e60*/  P2R R57, PR, RZ, 0x20 ;  /* 0x00000020ff397803 */ /* 0x000fe20000000000 */
[-C--:B-1----:R-:W-:Y:S01]  /*6e70*/  FMUL R5, R68, R88.reuse ;  /* 0x0000005844057220 */ /* 0x082fe20000400000 */
[----:B------:R-:W-:Y:S01]  /*6e80*/  P2R R56, PR, RZ, 0x10 ;  /* 0x00000010ff387803 */ /* 0x000fe20000000000 */
[----:B------:R-:W-:Y:S01]  /*6e90*/  @P0 STG.E desc[UR44][R8.64+0x44], R65 ;  /* 0x0000444108000986 */ /* 0x000fe2000c10192c */
[----:B------:R-:W-:Y:S01]  /*6ea0*/  ISETP.GT.AND P0, PT, R3, 0x8, P3 ;  /* 0x000000080300780c */ /* 0x000fe20001f04270 */
[-C--:B------:R-:W-:Y:S01]  /*6eb0*/  FMUL R47, R47, R88.reuse ;  /* 0x000000582f2f7220 */ /* 0x080fe20000400000 */
[----:B------:R-:W-:Y:S01]  /*6ec0*/  F2FP.TF32.F32.PACK_B R5, R5 ;  /* 0x00000005ff05723e */ /* 0x000fe200024050ff */
[-C--:B------:R-:W-:Y:S01]  /*6ed0*/  FMUL R49, R49, R88.reuse ;  /* 0x0000005831317220 */ /* 0x080fe20000400000 */
[----:B------:R-:W-:Y:S01]  /*6ee0*/  ISETP.GT.AND P3, PT, R4, 0x30, PT ;  /* 0x000000300400780c */ /* 0x000fe20003f64270 */
[-C--:B------:R-:W-:Y:S01]  /*6ef0*/  FMUL R51, R51, R88.reuse ;  /* 0x0000005833337220 */ /* 0x080fe20000400000 */
[----:B------:R-:W-:Y:S01]  /*6f00*/  F2FP.TF32.F32.PACK_B R85, R85 ;  /* 0x00000055ff55723e */ /* 0x000fe200024050ff */
[-C--:B------:R-:W-:Y:S01]  /*6f10*/  FMUL R53, R53, R88.reuse ;  /* 0x0000005835357220 */ /* 0x080fe20000400000 */
[----:B------:R-:W-:Y:S01]  /*6f20*/  F2FP.TF32.F32.PACK_B R87, R87 ;  /* 0x00000057ff57723e */ /* 0x000fe200024050ff */
[----:B------:R-:W-:Y:S01]  /*6f30*/  FMUL R55, R55, R88 ;  /* 0x0000005837377220 */ /* 0x000fe20000400000 */
[----:B------:R-:W-:-:S02]  /*6f40*/  F2FP.TF32.F32.PACK_B R25, R25 ;  /* 0x00000019ff19723e */ /* 0x000fc400024050ff */
[----:B------:R-:W-:Y:S01]  /*6f50*/  F2FP.TF32.F32.PACK_B R27, R27 ;  /* 0x0000001bff1b723e */ /* 0x000fe200024050ff */
[----:B------:R0:W-:Y:S01]  /*6f60*/  @P0 STG.E desc[UR44][R10.64+0x40], R13 ;  /* 0x0000400d0a000986 */ /* 0x0001e2000c10192c */
[----:B------:R-:W-:Y:S02]  /*6f70*/  ISETP.GT.AND P0, PT, R3, 0x8, P2 ;  /* 0x000000080300780c */ /* 0x000fe40001704270 */
[----:B------:R-:W-:Y:S02]  /*6f80*/  ISETP.GT.AND P2, PT, R4, 0x18, PT ;  /* 0x000000180400780c */ /* 0x000fe40003f44270 */
[----:B------:R-:W-:Y:S02]  /*6f90*/  F2FP.TF32.F32.PACK_B R29, R29 ;  /* 0x0000001dff1d723e */ /* 0x000fe400024050ff */
[----:B------:R-:W-:Y:S02]  /*6fa0*/  F2FP.TF32.F32.PACK_B R31, R31 ;  /* 0x0000001fff1f723e */ /* 0x000fe400024050ff */
[----:B------:R-:W-:-:S02]  /*6fb0*/  F2FP.TF32.F32.PACK_B R33, R33 ;  /* 0x00000021ff21723e */ /* 0x000fc400024050ff */
[----:B------:R-:W-:Y:S01]  /*6fc0*/  F2FP.TF32.F32.PACK_B R35, R35 ;  /* 0x00000023ff23723e */ /* 0x000fe200024050ff */
[----:B0-----:R-:W-:Y:S01]  /*6fd0*/  FMUL R13, R70, R88 ;  /* 0x00000058460d7220 */ /* 0x001fe20000400000 */
[----:B------:R-:W-:Y:S01]  /*6fe0*/  F2FP.TF32.F32.PACK_B R37, R37 ;  /* 0x00000025ff25723e */ /* 0x000fe200024050ff */
[----:B------:R-:W-:Y:S01]  /*6ff0*/  @P0 STG.E desc[UR44][R10.64+0x44], R67 ;  /* 0x000044430a000986 */ /* 0x000fe2000c10192c */
[----:B------:R-:W-:Y:S02]  /*7000*/  ISETP.GT.AND P0, PT, R3, RZ, P2 ;  /* 0x000000ff0300720c */ /* 0x000fe40001704270 */
[----:B------:R-:W-:Y:S02]  /*7010*/  F2FP.TF32.F32.PACK_B R13, R13 ;  /* 0x0000000dff0d723e */ /* 0x000fe400024050ff */
[----:B------:R-:W-:Y:S02]  /*7020*/  F2FP.TF32.F32.PACK_B R39, R39 ;  /* 0x00000027ff27723e */ /* 0x000fe400024050ff */
[----:B------:R-:W-:-:S02]  /*7030*/  F2FP.TF32.F32.PACK_B R41, R41 ;  /* 0x00000029ff29723e */ /* 0x000fc400024050ff */
[----:B------:R-:W-:Y:S02]  /*7040*/  F2FP.TF32.F32.PACK_B R43, R43 ;  /* 0x0000002bff2b723e */ /* 0x000fe400024050ff */
[----:B------:R-:W-:Y:S02]  /*7050*/  F2FP.TF32.F32.PACK_B R45, R45 ;  /* 0x0000002dff2d723e */ /* 0x000fe400024050ff */
[----:B------:R-:W-:Y:S01]  /*7060*/  F2FP.TF32.F32.PACK_B R47, R47 ;  /* 0x0000002fff2f723e */ /* 0x000fe200024050ff */
[----:B------:R0:W-:Y:S01]  /*7070*/  @P0 STG.E desc[UR44][R8.64+0x60], R5 ;  /* 0x0000600508000986 */ /* 0x0001e2000c10192c */
[----:B------:R-:W-:Y:S02]  /*7080*/  ISETP.GT.AND P0, PT, R3, RZ, P1 ;  /* 0x000000ff0300720c */ /* 0x000fe40000f04270 */
[----:B------:R-:W-:Y:S02]  /*7090*/  F2FP.TF32.F32.PACK_B R49, R49 ;  /* 0x00000031ff31723e */ /* 0x000fe400024050ff */
[----:B------:R-:W-:-:S02]  /*70a0*/  F2FP.TF32.F32.PACK_B R51, R51 ;  /* 0x00000033ff33723e */ /* 0x000fc400024050ff */
[----:B------:R-:W-:Y:S02]  /*70b0*/  F2FP.TF32.F32.PACK_B R53, R53 ;  /* 0x00000035ff35723e */ /* 0x000fe400024050ff */
[----:B------:R-:W-:Y:S01]  /*70c0*/  F2FP.TF32.F32.PACK_B R55, R55 ;  /* 0x00000037ff37723e */ /* 0x000fe200024050ff */
[----:B0-----:R-:W-:-:S04]  /*70d0*/  FMUL R5, R72, R88 ;  /* 0x0000005848057220 */ /* 0x001fc80000400000 */
[----:B------:R-:W-:Y:S01]  /*70e0*/  @P0 STG.E desc[UR44][R8.64+0x64], R69 ;  /* 0x0000644508000986 */ /* 0x000fe2000c10192c */
[----:B------:R-:W-:Y:S02]  /*70f0*/  ISETP.GT.AND P0, PT, R3, 0x8, P2 ;  /* 0x000000080300780c */ /* 0x000fe40001704270 */
[----:B------:R-:W-:Y:S02]  /*7100*/  ISETP.GT.AND P2, PT, R4, 0x20, PT ;  /* 0x000000200400780c */ /* 0x000fe40003f44270 */
[----:B------:R-:W-:-:S09]  /*7110*/  F2FP.TF32.F32.PACK_B R5, R5 ;  /* 0x00000005ff05723e */ /* 0x000fd200024050ff */
[----:B------:R0:W-:Y:S01]  /*7120*/  @P0 STG.E desc[UR44][R10.64+0x60], R13 ;  /* 0x0000600d0a000986 */ /* 0x0001e2000c10192c */
[----:B------:R-:W-:Y:S02]  /*7130*/  ISETP.GT.AND P0, PT, R3, 0x8, P1 ;  /* 0x000000080300780c */ /* 0x000fe40000f04270 */
[----:B------:R-:W-:Y:S01]  /*7140*/  ISETP.GT.AND P1, PT, R4, 0x21, PT ;  /* 0x000000210400780c */ /* 0x000fe20003f24270 */
[----:B0-----:R-:W-:-:S10]  /*7150*/  FMUL R13, R74, R88 ;  /* 0x000000584a0d7220 */ /* 0x001fd40000400000 */
[----:B------:R-:W-:Y:S01]  /*7160*/  @P0 STG.E desc[UR44][R10.64+0x64], R71 ;  /* 0x000064470a000986 */ /* 0x000fe2000c10192c */
[----:B------:R-:W-:Y:S02]  /*7170*/  ISETP.GT.AND P0, PT, R3, RZ, P2 ;  /* 0x000000ff0300720c */ /* 0x000fe40001704270 */
[----:B------:R-:W-:-:S11]  /*7180*/  F2FP.TF32.F32.PACK_B R13, R13 ;  /* 0x0000000dff0d723e */ /* 0x000fd600024050ff */
[----:B------:R0:W-:Y:S01]  /*7190*/  @P0 STG.E desc[UR44][R8.64+0x80], R5 ;  /* 0x0000800508000986 */ /* 0x0001e2000c10192c */
[----:B------:R-:W-:Y:S01]  /*71a0*/  ISETP.GT.AND P0, PT, R3, RZ, P1 ;  /* 0x000000ff0300720c */ /* 0x000fe20000f04270 */
[----:B0-----:R-:W-:-:S12]  /*71b0*/  FMUL R5, R76, R88 ;  /* 0x000000584c057220 */ /* 0x001fd80000400000 */
[----:B------:R-:W-:Y:S01]  /*71c0*/  @P0 STG.E desc[UR44][R8.64+0x84], R73 ;  /* 0x0000844908000986 */ /* 0x000fe2000c10192c */
[----:B------:R-:W-:Y:S02]  /*71d0*/  ISETP.GT.AND P0, PT, R3, 0x8, P2 ;  /* 0x000000080300780c */ /* 0x000fe40001704270 */
[----:B------:R-:W-:Y:S02]  /*71e0*/  F2FP.TF32.F32.PACK_B R5, R5 ;  /* 0x00000005ff05723e */ /* 0x000fe400024050ff */
[----:B------:R-:W-:-:S09]  /*71f0*/  ISETP.GT.AND P2, PT, R4, 0x38, PT ;  /* 0x000000380400780c */ /* 0x000fd20003f44270 */
[----:B------:R0:W-:Y:S01]  /*7200*/  @P0 STG.E desc[UR44][R10.64+0x80], R13 ;  /* 0x0000800d0a000986 */ /* 0x0001e2000c10192c */
[----:B------:R-:W-:Y:S01]  /*7210*/  ISETP.GT.AND P0, PT, R3, 0x8, P1 ;  /* 0x000000080300780c */ /* 0x000fe20000f04270 */
[----:B0-----:R-:W-:-:S12]  /*7220*/  FMUL R13, R78, R88 ;  /* 0x000000584e0d7220 */ /* 0x001fd80000400000 */
        /* <DEDUP_REMOVED lines=8> */
[----:B------:R-:W-:-:S11]  /*72b0*/  F2FP.TF32.F32.PACK_B R5, R5 ;  /* 0x00000005ff05723e */ /* 0x000fd600024050ff */
[----:B------:R0:W-:Y:S01]  /*72c0*/  @P0 STG.E desc[UR44][R10.64+0xa0], R13 ;  /* 0x0000a00d0a000986 */ /* 0x0001e2000c10192c */
[C---:B------:R-:W-:Y:S02]  /*72d0*/  ISETP.GT.AND P0, PT, R3.reuse, 0x8, P4 ;  /* 0x000000080300780c */ /* 0x040fe40002704270 */
[----:B------:R-:W-:Y:S01]  /*72e0*/  ISETP.GT.AND P4, PT, R3, 0x8, P2 ;  /* 0x000000080300780c */ /* 0x000fe20001784270 */
[----:B0-----:R-:W-:-:S10]  /*72f0*/  FMUL R13, R82, R88 ;  /* 0x00000058520d7220 */ /* 0x001fd40000400000 */
[----:B------:R-:W-:Y:S01]  /*7300*/  @P0 STG.E desc[UR44][R10.64+0xa4], R79 ;  /* 0x0000a44f0a000986 */ /* 0x000fe2000c10192c */
[----:B------:R-:W-:Y:S02]  /*7310*/  ISETP.GT.AND P0, PT, R3, RZ, P3 ;  /* 0x000000ff0300720c */ /* 0x000fe40001f04270 */
[----:B------:R-:W-:-:S11]  /*7320*/  F2FP.TF32.F32.PACK_B R13, R13 ;  /* 0x0000000dff0d723e */ /* 0x000fd600024050ff */
[----:B------:R0:W-:Y:S01]  /*7330*/  @P0 STG.E desc[UR44][R8.64+0xc0], R5 ;  /* 0x0000c00508000986 */ /* 0x0001e2000c10192c */
[----:B------:R-:W-:-:S04]  /*7340*/  ISETP.GT.AND P0, PT, R4, 0x31, PT ;  /* 0x000000310400780c */ /* 0x000fc80003f04270 */
[----:B------:R-:W-:Y:S01]  /*7350*/  ISETP.GT.AND P1, PT, R3, RZ, P0 ;  /* 0x000000ff0300720c */ /* 0x000fe20000724270 */
[----:B0-----:R-:W-:-:S05]  /*7360*/  FMUL R5, R84, R88 ;  /* 0x0000005854057220 */ /* 0x001fca0000400000 */
[----:B------:R-:W-:-:S07]  /*7370*/  F2FP.TF32.F32.PACK_B R5, R5 ;  /* 0x00000005ff05723e */ /* 0x000fce00024050ff */
[----:B------:R-:W-:Y:S01]  /*7380*/  @P1 STG.E desc[UR44][R8.64+0xc4], R81 ;  /* 0x0000c45108001986 */ /* 0x000fe2000c10192c */
[----:B------:R-:W-:-:S13]  /*7390*/  ISETP.GT.AND P1, PT, R3, 0x8, P3 ;  /* 0x000000080300780c */ /* 0x000fda0001f24270 */
[----:B------:R0:W-:Y:S01]  /*73a0*/  @P1 STG.E desc[UR44][R10.64+0xc0], R13 ;  /* 0x0000c00d0a001986 */ /* 0x0001e2000c10192c */
[----:B------:R-:W-:-:S13]  /*73b0*/  ISETP.GT.AND P1, PT, R3, 0x8, P0 ;  /* 0x000000080300780c */ /* 0x000fda0000724270 */
[----:B------:R-:W-:Y:S01]  /*73c0*/  @P1 STG.E desc[UR44][R10.64+0xc4], R83 ;  /* 0x0000c4530a001986 */ /* 0x000fe2000c10192c */
[----:B------:R-:W-:-:S05]  /*73d0*/  IADD3 R14, P1, R101, R10, RZ ;  /* 0x0000000a650e7210 */ /* 0x000fca0007f3e0ff */
[----:B------:R-:W-:Y:S01]  /*73e0*/  IMAD.X R15, R19, 0x1, R11, P1 ;  /* 0x00000001130f7824 */ /* 0x000fe200008e060b */
[----:B------:R-:W-:-:S13]  /*73f0*/  ISETP.GT.AND P1, PT, R3, RZ, P2 ;  /* 0x000000ff0300720c */ /* 0x000fda0001724270 */
[----:B------:R1:W-:Y:S01]  /*7400*/  @P1 STG.E desc[UR44][R8.64+0xe0], R5 ;  /* 0x0000e00508001986 */ /* 0x0003e2000c10192c */
[----:B------:R-:W-:-:S05]  /*7410*/  IADD3 R20, P1, R101, R10, RZ ;  /* 0x0000000a65147210 */ /* 0x000fca0007f3e0ff */
[----:B------:R-:W-:Y:S01]  /*7420*/  IMAD.X R21, R19, 0x1, R11, P1 ;  /* 0x0000000113157824 */ /* 0x000fe200008e060b */
[----:B------:R-:W-:-:S05]  /*7430*/  IADD3 R12, P1, R101, R8, RZ ;  /* 0x00000008650c7210 */ /* 0x000fca0007f3e0ff */
[----:B0-----:R-:W-:Y:S01]  /*7440*/  IMAD.X R13, R19, 0x1, R9, P1 ;  /* 0x00000001130d7824 */ /* 0x001fe200008e0609 */
[----:B------:R-:W-:Y:S01]  /*7450*/  ISETP.GT.AND P1, PT, R4, 0x39, PT ;  /* 0x000000390400780c */ /* 0x000fe20003f24270 */
[-C--:B-1----:R-:W-:Y:S01]  /*7460*/  FMUL R5, R86, R88.reuse ;  /* 0x0000005856057220 */ /* 0x082fe20000400000 */
[----:B------:R-:W-:Y:S02]  /*7470*/  FMUL R19, R24, R88 ;  /* 0x0000005818137220 */ /* 0x000fe40000400000 */
[----:B------:R-:W-:Y:S02]  /*7480*/  ISETP.GT.AND P5, PT, R3, RZ, P1 ;  /* 0x000000ff0300720c */ /* 0x000fe40000fa4270 */
[----:B------:R-:W-:Y:S02]  /*7490*/  F2FP.TF32.F32.PACK_B R5, R5 ;  /* 0x00000005ff05723e */ /* 0x000fe400024050ff */
[----:B------:R-:W-:-:S09]  /*74a0*/  F2FP.TF32.F32.PACK_B R19, R19 ;  /* 0x00000013ff13723e */ /* 0x000fd200024050ff */
[----:B------:R-:W-:Y:S01]  /*74b0*/  @P5 STG.E desc[UR44][R8.64+0xe4], R85 ;  /* 0x0000e45508005986 */ /* 0x000fe2000c10192c */
[----:B------:R-:W-:-:S03]  /*74c0*/  ISETP.GT.AND P5, PT, R4, 0x1, PT ;  /* 0x000000010400780c */ /* 0x000fc60003fa4270 */
[----:B------:R0:W-:Y:S01]  /*74d0*/  @P4 STG.E desc[UR44][R10.64+0xe0], R5 ;  /* 0x0000e0050a004986 */ /* 0x0001e2000c10192c */
[C---:B------:R-:W-:Y:S02]  /*74e0*/  ISETP.GT.AND P4, PT, R3.reuse, 0x8, P1 ;  /* 0x000000080300780c */ /* 0x040fe40000f84270 */
[----:B------:R-:W-:Y:S01]  /*74f0*/  ISETP.GT.AND P5, PT, R3, 0x80, P5 ;  /* 0x000000800300780c */ /* 0x000fe20002fa4270 */
[----:B0-----:R-:W-:-:S10]  /*7500*/  FMUL R5, R26, R88 ;  /* 0x000000581a057220 */ /* 0x001fd40000400000 */
[----:B------:R0:W-:Y:S01]  /*7510*/  @P4 STG.E desc[UR44][R10.64+0xe4], R87 ;  /* 0x0000e4570a004986 */ /* 0x0001e2000c10192c */
[C---:B------:R-:W-:Y:S01]  /*7520*/  ISETP.GT.AND P4, PT, R3.reuse, 0x80, P6 ;  /* 0x000000800300780c */ /* 0x040fe20003784270 */
[----:B------:R-:W-:Y:S01]  /*7530*/  @P5 IMAD.MOV.U32 R8, RZ, RZ, R12 ;  /* 0x000000ffff085224 */ /* 0x000fe200078e000c */
[----:B------:R-:W-:Y:S01]  /*7540*/  ISETP.GT.AND P6, PT, R3, 0x88, P6 ;  /* 0x000000880300780c */ /* 0x000fe200037c4270 */
[----:B------:R-:W-:Y:S01]  /*7550*/  @P5 IMAD.MOV.U32 R9, RZ, RZ, R13 ;  /* 0x000000ffff095224 */ /* 0x000fe200078e000d */
[----:B------:R-:W-:Y:S01]  /*7560*/  F2FP.TF32.F32.PACK_B R5, R5 ;  /* 0x00000005ff05723e */ /* 0x000fe200024050ff */
[----:B0-----:R-:W-:-:S08]  /*7570*/  FMUL R11, R28, R88 ;  /* 0x000000581c0b7220 */ /* 0x001fd00000400000 */
[----:B------:R0:W-:Y:S01]  /*7580*/  @P4 STG.E desc[UR44][R12.64], R19 ;  /* 0x000000130c004986 */ /* 0x0001e2000c10192c */
[----:B------:R-:W-:Y:S02]  /*7590*/  ISETP.NE.AND P4, PT, R56, RZ, PT ;  /* 0x000000ff3800720c */ /* 0x000fe40003f85270 */
[----:B------:R-:W-:Y:S01]  /*75a0*/  F2FP.TF32.F32.PACK_B R11, R11 ;  /* 0x0000000bff0b723e */ /* 0x000fe200024050ff */
[----:B------:R-:W-:Y:S01]  /*75b0*/  @P5 STG.E desc[UR44][R8.64+0x4], R25 ;  /* 0x0000041908005986 */ /* 0x000fe2000c10192c */
[----:B------:R-:W-:-:S03]  /*75c0*/  ISETP.NE.AND P5, PT, R57, RZ, PT ;  /* 0x000000ff3900720c */ /* 0x000fc60003fa5270 */
[----:B------:R1:W-:Y:S01]  /*75d0*/  @P6 STG.E desc[UR44][R14.64], R5 ;  /* 0x000000050e006986 */ /* 0x0003e2000c10192c */
[----:B------:R-:W-:Y:S01]  /*75e0*/  ISETP.GT.AND P6, PT, R4, 0x1, PT ;  /* 0x000000010400780c */ /* 0x000fe20003fc4270 */
[----:B0-----:R-:W-:-:S03]  /*75f0*/  FMUL R19, R52, R88 ;  /* 0x0000005834137220 */ /* 0x001fc60000400000 */
[----:B------:R-:W-:Y:S02]  /*7600*/  ISETP.GT.AND P6, PT, R3, 0x88, P6 ;  /* 0x000000880300780c */ /* 0x000fe400037c4270 */
[----:B------:R-:W-:Y:S01]  /*7610*/  F2FP.TF32.F32.PACK_B R19, R19 ;  /* 0x00000013ff13723e */ /* 0x000fe200024050ff */
[-C--:B-1----:R-:W-:Y:S01]  /*7620*/  FMUL R5, R30, R88.reuse ;  /* 0x000000581e057220 */ /* 0x082fe20000400000 */
[----:B------:R-:W-:-:S04]  /*7630*/  FMUL R15, R50, R88 ;  /* 0x00000058320f7220 */ /* 0x000fc80000400000 */
[----:B------:R-:W-:-:S05]  /*7640*/  F2FP.TF32.F32.PACK_B R5, R5 ;  /* 0x00000005ff05723e */ /* 0x000fca00024050ff */
[----:B------:R-:W-:Y:S01]  /*7650*/  @P6 STG.E desc[UR44][R20.64+0x4], R27 ;  /* 0x0000041b14006986 */ /* 0x000fe2000c10192c */
[----:B------:R-:W-:Y:S02]  /*7660*/  ISETP.GT.AND P6, PT, R4, 0x8, PT ;  /* 0x000000080400780c */ /* 0x000fe40003fc4270 */
[----:B------:R-:W-:Y:S02]  /*7670*/  F2FP.TF32.F32.PACK_B R15, R15 ;  /* 0x0000000fff0f723e */ /* 0x000fe400024050ff */
[----:B------:R-:W-:-:S13]  /*7680*/  ISETP.GT.AND P6, PT, R3, 0x80, P6 ;  /* 0x000000800300780c */ /* 0x000fda00037c4270 */
[----:B------:R-:W-:Y:S02]  /*7690*/  @P6 IMAD.MOV.U32 R8, RZ, RZ, R12 ;  /* 0x000000ffff086224 */ /* 0x000fe400078e000c */
[----:B------:R-:W-:-:S05]  /*76a0*/  @P6 IMAD.MOV.U32 R9, RZ, RZ, R13 ;  /* 0x000000ffff096224 */ /* 0x000fca00078e000d */
[----:B------:R0:W-:Y:S01]  /*76b0*/  @P6 STG.E desc[UR44][R8.64+0x20], R11 ;  /* 0x0000200b08006986 */ /* 0x0001e2000c10192c */
[----:B------:R-:W-:-:S04]  /*76c0*/  ISETP.GT.AND P6, PT, R4, 0x9, PT ;  /* 0x000000090400780c */ /* 0x000fc80003fc4270 */
[----:B------:R-:W-:Y:S01]  /*76d0*/  ISETP.GT.AND P6, PT, R3, 0x80, P6 ;  /* 0x000000800300780c */ /* 0x000fe200037c4270 */
[----:B0-----:R-:W-:-:S05]  /*76e0*/  FMUL R11, R32, R88 ;  /* 0x00000058200b7220 */ /* 0x001fca0000400000 */
[----:B------:R-:W-:-:S07]  /*76f0*/  F2FP.TF32.F32.PACK_B R11, R11 ;  /* 0x0000000bff0b723e */ /* 0x000fce00024050ff */
[----:B------:R-:W-:Y:S02]  /*7700*/  @P6 IMAD.MOV.U32 R8, RZ, RZ, R12 ;  /* 0x000000ffff086224 */ /* 0x000fe400078e000c */
[----:B------:R-:W-:-:S05]  /*7710*/  @P6 IMAD.MOV.U32 R9, RZ, RZ, R13 ;  /* 0x000000ffff096224 */ /* 0x000fca00078e000d */
[----:B------:R-:W-:Y:S01]  /*7720*/  @P6 STG.E desc[UR44][R8.64+0x24], R29 ;  /* 0x0000241d08006986 */ /* 0x000fe2000c10192c */
[----:B------:R-:W-:-:S04]  /*7730*/  ISETP.GT.AND P6, PT, R4, 0x8, PT ;  /* 0x000000080400780c */ /* 0x000fc80003fc4270 */
[----:B------:R-:W-:-:S13]  /*7740*/  ISETP.GT.AND P6, PT, R3, 0x88, P6 ;  /* 0x000000880300780c */ /* 0x000fda00037c4270 */
[----:B------:R0:W-:Y:S01]  /*7750*/  @P6 STG.E desc[UR44][R6.64+0x20], R5 ;  /* 0x0000200506006986 */ /* 0x0001e2000c10192c */
[----:B------:R-:W-:-:S04]  /*7760*/  ISETP.GT.AND P6, PT, R4, 0x9, PT ;  /* 0x000000090400780c */ /* 0x000fc80003fc4270 */
[----:B------:R-:W-:Y:S01]  /*7770*/  ISETP.GT.AND P6, PT, R3, 0x88, P6 ;  /* 0x000000880300780c */ /* 0x000fe200037c4270 */
[----:B0-----:R-:W-:-:S05]  /*7780*/  FMUL R5, R34, R88 ;  /* 0x0000005822057220 */ /* 0x001fca0000400000 */
[----:B------:R-:W-:-:S07]  /*7790*/  F2FP.TF32.F32.PACK_B R5, R5 ;  /* 0x00000005ff05723e */ /* 0x000fce00024050ff */
[----:B------:R-:W-:Y:S01]  /*77a0*/  @P6 STG.E desc[UR44][R6.64+0x24], R31 ;  /* 0x0000241f06006986 */ /* 0x000fe2000c10192c */
[----:B------:R-:W-:-:S04]  /*77b0*/  ISETP.GT.AND P6, PT, R4, 0x10, PT ;  /* 0x000000100400780c */ /* 0x000fc80003fc4270 */
        /* <DEDUP_REMOVED lines=50> */
[----:B------:R0:W-:Y:S01]  /*7ae0*/  @P6 STG.E desc[UR44][R8.64+0x84], R41 ;  /* 0x0000842908006986 */ /* 0x0001e2000c10192c */
[----:B------:R-:W-:-:S04]  /*7af0*/  ISETP.GT.AND P6, PT, R4, 0x20, PT ;  /* 0x000000200400780c */ /* 0x000fc80003fc4270 */
[----:B------:R-:W-:Y:S01]  /*7b00*/  ISETP.GT.AND P6, PT, R3, 0x88, P6 ;  /* 0x000000880300780c */ /* 0x000fe200037c4270 */
[----:B0-----:R-:W-:-:S05]  /*7b10*/  FMUL R9, R44, R88 ;  /* 0x000000582c097220 */ /* 0x001fca0000400000 */
[----:B------:R-:W-:-:S07]  /*7b20*/  F2FP.TF32.F32.PACK_B R9, R9 ;  /* 0x00000009ff09723e */ /* 0x000fce00024050ff */
[----:B------:R0:W-:Y:S01]  /*7b30*/  @P6 STG.E desc[UR44][R6.64+0x80], R5 ;  /* 0x0000800506006986 */ /* 0x0001e2000c10192c */
[----:B------:R-:W-:-:S04]  /*7b40*/  ISETP.GT.AND P6, PT, R4, 0x21, PT ;  /* 0x000000210400780c */ /* 0x000fc80003fc4270 */
[----:B------:R-:W-:-:S13]  /*7b50*/  ISETP.GT.AND P6, PT, R3, 0x88, P6 ;  /* 0x000000880300780c */ /* 0x000fda00037c4270 */
[----:B------:R-:W-:Y:S02]  /*7b60*/  @P6 IMAD.MOV.U32 R4, RZ, RZ, R6 ;  /* 0x000000ffff046224 */ /* 0x000fe400078e0006 */
[----:B0-----:R-:W-:-:S05]  /*7b70*/  @P6 IMAD.MOV.U32 R5, RZ, RZ, R7 ;  /* 0x000000ffff056224 */ /* 0x001fca00078e0007 */
[----:B------:R0:W-:Y:S01]  /*7b80*/  @P6 STG.E desc[UR44][R4.64+0x84], R43 ;  /* 0x0000842b04006986 */ /* 0x0001e2000c10192c */
[C---:B------:R-:W-:Y:S02]  /*7b90*/  ISETP.GT.AND P6, PT, R3.reuse, 0x80, P5 ;  /* 0x000000800300780c */ /* 0x040fe40002fc4270 */
[----:B------:R-:W-:-:S11]  /*7ba0*/  ISETP.GT.AND P5, PT, R3, 0x88, P5 ;  /* 0x000000880300780c */ /* 0x000fd60002fa4270 */
[----:B0-----:R-:W-:Y:S02]  /*7bb0*/  @P6 IMAD.MOV.U32 R4, RZ, RZ, R12 ;  /* 0x000000ffff046224 */ /* 0x001fe400078e000c */
[----:B------:R-:W-:-:S05]  /*7bc0*/  @P6 IMAD.MOV.U32 R5, RZ, RZ, R13 ;  /* 0x000000ffff056224 */ /* 0x000fca00078e000d */
[----:B------:R0:W-:Y:S01]  /*7bd0*/  @P6 STG.E desc[UR44][R4.64+0xa0], R9 ;  /* 0x0000a00904006986 */ /* 0x0001e2000c10192c */
[C---:B------:R-:W-:Y:S02]  /*7be0*/  ISETP.GT.AND P6, PT, R3.reuse, 0x80, P4 ;  /* 0x000000800300780c */ /* 0x040fe400027c4270 */
[----:B------:R-:W-:Y:S01]  /*7bf0*/  ISETP.GT.AND P4, PT, R3, 0x88, P4 ;  /* 0x000000880300780c */ /* 0x000fe20002784270 */
[----:B0-----:R-:W-:-:S10]  /*7c00*/  FMUL R9, R48, R88 ;  /* 0x0000005830097220 */ /* 0x001fd40000400000 */
[----:B------:R-:W-:Y:S02]  /*7c10*/  @P6 IMAD.MOV.U32 R4, RZ, RZ, R12 ;  /* 0x000000ffff046224 */ /* 0x000fe400078e000c */
[----:B------:R-:W-:Y:S01]  /*7c20*/  @P6 IMAD.MOV.U32 R5, RZ, RZ, R13 ;  /* 0x000000ffff056224 */ /* 0x000fe200078e000d */
[----:B------:R-:W-:-:S04]  /*7c30*/  F2FP.TF32.F32.PACK_B R9, R9 ;  /* 0x00000009ff09723e */ /* 0x000fc800024050ff */
[----:B------:R0:W-:Y:S02]  /*7c40*/  @P6 STG.E desc[UR44][R4.64+0xa4], R45 ;  /* 0x0000a42d04006986 */ /* 0x0001e4000c10192c */
[----:B0-----:R-:W-:Y:S02]  /*7c50*/  @P5 IMAD.MOV.U32 R4, RZ, RZ, R6 ;  /* 0x000000ffff045224 */ /* 0x001fe400078e0006 */
[----:B------:R-:W-:-:S05]  /*7c60*/  @P5 IMAD.MOV.U32 R5, RZ, RZ, R7 ;  /* 0x000000ffff055224 */ /* 0x000fca00078e0007 */
[----:B------:R0:W-:Y:S01]  /*7c70*/  @P5 STG.E desc[UR44][R4.64+0xa0], R11 ;  /* 0x0000a00b04005986 */ /* 0x0001e2000c10192c */
[C---:B------:R-:W-:Y:S02]  /*7c80*/  ISETP.GT.AND P5, PT, R3.reuse, 0x80, P3 ;  /* 0x000000800300780c */ /* 0x040fe40001fa4270 */
[----:B------:R-:W-:Y:S01]  /*7c90*/  ISETP.GT.AND P3, PT, R3, 0x88, P3 ;  /* 0x000000880300780c */ /* 0x000fe20001f64270 */
[----:B0-----:R-:W-:Y:S02]  /*7ca0*/  @P4 IMAD.MOV.U32 R4, RZ, RZ, R6 ;  /* 0x000000ffff044224 */ /* 0x001fe400078e0006 */
[----:B------:R-:W-:Y:S01]  /*7cb0*/  FMUL R11, R54, R88 ;  /* 0x00000058360b7220 */ /* 0x000fe20000400000 */
[----:B------:R-:W-:-:S04]  /*7cc0*/  @P4 IMAD.MOV.U32 R5, RZ, RZ, R7 ;  /* 0x000000ffff054224 */ /* 0x000fc800078e0007 */
[----:B------:R-:W-:Y:S01]  /*7cd0*/  F2FP.TF32.F32.PACK_B R11, R11 ;  /* 0x0000000bff0b723e */ /* 0x000fe200024050ff */
[----:B------:R0:W-:Y:S01]  /*7ce0*/  @P4 STG.E desc[UR44][R4.64+0xa4], R47 ;  /* 0x0000a42f04004986 */ /* 0x0001e2000c10192c */
[C---:B------:R-:W-:Y:S02]  /*7cf0*/  ISETP.GT.AND P4, PT, R3.reuse, 0x80, P0 ;  /* 0x000000800300780c */ /* 0x040fe40000784270 */
[----:B------:R-:W-:Y:S01]  /*7d00*/  ISETP.GT.AND P0, PT, R3, 0x88, P0 ;  /* 0x000000880300780c */ /* 0x000fe20000704270 */
[----:B0-----:R-:W-:Y:S02]  /*7d10*/  @P5 IMAD.MOV.U32 R4, RZ, RZ, R12 ;  /* 0x000000ffff045224 */ /* 0x001fe400078e000c */
[----:B------:R-:W-:-:S05]  /*7d20*/  @P5 IMAD.MOV.U32 R5, RZ, RZ, R13 ;  /* 0x000000ffff055224 */ /* 0x000fca00078e000d */
        /* <DEDUP_REMOVED lines=10> */
[----:B------:R0:W-:Y:S02]  /*7dd0*/  @P3 STG.E desc[UR44][R4.64+0xc0], R15 ;  /* 0x0000c00f04003986 */ /* 0x0001e4000c10192c */
[----:B0-----:R-:W-:Y:S02]  /*7de0*/  @P0 IMAD.MOV.U32 R4, RZ, RZ, R6 ;  /* 0x000000ffff040224 */ /* 0x001fe400078e0006 */
[----:B------:R-:W-:-:S05]  /*7df0*/  @P0 IMAD.MOV.U32 R5, RZ, RZ, R7 ;  /* 0x000000ffff050224 */ /* 0x000fca00078e0007 */
[----:B------:R0:W-:Y:S02]  /*7e00*/  @P0 STG.E desc[UR44][R4.64+0xc4], R51 ;  /* 0x0000c43304000986 */ /* 0x0001e4000c10192c */
[----:B0-----:R-:W-:Y:S02]  /*7e10*/  @P5 IMAD.MOV.U32 R4, RZ, RZ, R12 ;  /* 0x000000ffff045224 */ /* 0x001fe400078e000c */
[----:B------:R-:W-:-:S05]  /*7e20*/  @P5 IMAD.MOV.U32 R5, RZ, RZ, R13 ;  /* 0x000000ffff055224 */ /* 0x000fca00078e000d */
[----:B------:R0:W-:Y:S04]  /*7e30*/  @P5 STG.E desc[UR44][R4.64+0xe0], R19 ;  /* 0x0000e01304005986 */ /* 0x0001e8000c10192c */
[----:B------:R1:W-:Y:S01]  /*7e40*/  @P4 STG.E desc[UR44][R12.64+0xe4], R53 ;  /* 0x0000e4350c004986 */ /* 0x0003e2000c10192c */
[----:B0-----:R-:W-:Y:S02]  /*7e50*/  @P2 IMAD.MOV.U32 R4, RZ, RZ, R6 ;  /* 0x000000ffff042224 */ /* 0x001fe400078e0006 */
[----:B------:R-:W-:-:S05]  /*7e60*/  @P2 IMAD.MOV.U32 R5, RZ, RZ, R7 ;  /* 0x000000ffff052224 */ /* 0x000fca00078e0007 */
[----:B------:R1:W-:Y:S04]  /*7e70*/  @P2 STG.E desc[UR44][R4.64+0xe0], R11 ;  /* 0x0000e00b04002986 */ /* 0x0003e8000c10192c */
[----:B------:R1:W-:Y:S02]  /*7e80*/  @P1 STG.E desc[UR44][R6.64+0xe4], R55 ;  /* 0x0000e43706001986 */ /* 0x0003e4000c10192c */
.L_x_152:
[----:B------:R-:W-:Y:S05]  /*7e90*/  BSYNC B0 ;  /* 0x0000000000007941 */ /* 0x000fea0003800000 */
.L_x_28:
[----:B------:R-:W-:Y:S01]  /*7ea0*/  IADD3 R16, P0, R16, UR38, RZ ;  /* 0x0000002610107c10 */ /* 0x000fe2000ff1e0ff */
[----:B------:R-:W-:Y:S01]  /*7eb0*/  ULDC.64 UR4, c[0x0][0x650] ;  /* 0x0001940000047ab9 */ /* 0x000fe20000000a00 */
[----:B------:R-:W-:Y:S01]  /*7ec0*/  PRMT R3, RZ, 0x7610, R3 ;  /* 0x00007610ff037816 */ /* 0x000fe20000000003 */
[----:B-----5:R-:W-:Y:S01]  /*7ed0*/  IMAD.MOV.U32 R101, RZ, RZ, -0x1 ;  /* 0xffffffffff657424 */ /* 0x020fe200078e00ff */
[----:B------:R-:W-:Y:S01]  /*7ee0*/  IADD3.X R17, R17, UR37, RZ, P0, !PT ;  /* 0x0000002511117c10 */ /* 0x000fe200087fe4ff */
[----:B------:R-:W-:Y:S01]  /*7ef0*/  IMAD.MOV.U32 R19, RZ, RZ, -0x1 ;  /* 0xffffffffff137424 */ /* 0x000fe200078e00ff */
[----:B------:R-:W-:-:S04]  /*7f00*/  ISETP.GE.U32.AND P0, PT, R16, UR4, PT ;  /* 0x0000000410007c0c */ /* 0x000fc8000bf06070 */
[----:B------:R-:W-:-:S13]  /*7f10*/  ISETP.GE.U32.AND.EX P0, PT, R17, UR5, PT, P0 ;  /* 0x0000000511007c0c */ /* 0x000fda000bf06100 */
[----:B------:R-:W-:Y:S05]  /*7f20*/  @P0 BRA `(.L_x_153) ;  /* 0x00000004004c0947 */ /* 0x000fea0003800000 */
[----:B-1----:R-:W1:Y:S01]  /*7f30*/  LDC.64 R10, c[0x0][0x628] ;  /* 0x00018a00ff0a7b82 */ /* 0x002e620000000a00 */
[----:B0-23--:R-:W0:Y:S01]  /*7f40*/  S2R R12, SR_CTAID.X ;  /* 0x00000000000c7919 */ /* 0x00de220000002500 */
[----:B------:R-:W-:Y:S02]  /*7f50*/  IMAD.MOV.U32 R8, RZ, RZ, R16 ;  /* 0x000000ffff087224 */ /* 0x000fe400078e0010 */
[----:B------:R-:W-:Y:S01]  /*7f60*/  IMAD.MOV.U32 R9, RZ, RZ, R17 ;  /* 0x000000ffff097224 */ /* 0x000fe200078e0011 */
[----:B------:R-:W2:Y:S03]  /*7f70*/  S2R R20, SR_CTAID.Y ;  /* 0x0000000000147919 */ /* 0x000ea60000002600 */
[----:B------:R-:W3:Y:S08]  /*7f80*/  LDC R0, c[0x0][0x630] ;  /* 0x00018c00ff007b82 */ /* 0x000ef00000000800 */
[----:B------:R-:W0:Y:S01]  /*7f90*/  LDC.64 R14, c[0x0][0x620] ;  /* 0x00018800ff0e7b82 */ /* 0x000e220000000a00 */
[----:B-1----:R-:W-:-:S04]  /*7fa0*/  ISETP.NE.U32.AND P0, PT, R10, RZ, PT ;  /* 0x000000ff0a00720c */ /* 0x002fc80003f05070 */
[----:B------:R-:W-:-:S13]  /*7fb0*/  ISETP.NE.AND.EX P0, PT, R11, RZ, PT, P0 ;  /* 0x000000ff0b00720c */ /* 0x000fda0003f05300 */
[----:B0-23--:R-:W-:Y:S05]  /*7fc0*/  @!P0 BRA `(.L_x_154) ;  /* 0x0000000000288947 */ /* 0x00dfea0003800000 */
        /* <DEDUP_REMOVED lines=10> */
.L_x_154:
[-CC-:B------:R-:W-:Y:S01]  /*8070*/  SHF.R.U64 R19, R8, R0.reuse, R9.reuse ;  /* 0x0000000008137219 */ /* 0x180fe20000001209 */
[----:B------:R-:W0:Y:S01]  /*8080*/  LDC.64 R26, c[0x0][0x640] ;  /* 0x00019000ff1a7b82 */ /* 0x000e220000000a00 */
[----:B------:R-:W-:Y:S01]  /*8090*/  SHF.R.U32.HI R0, RZ, R0, R9 ;  /* 0x00000000ff007219 */ /* 0x000fe20000011609 */
[----:B------:R-:W-:Y:S01]  /*80a0*/  ULDC UR4, c[0x0][0x150] ;  /* 0x0000540000047ab9 */ /* 0x000fe20000000800 */
[----:B------:R-:W-:Y:S02]  /*80b0*/  IADD3 R3, P0, RZ, -R19, RZ ;  /* 0x80000013ff037210 */ /* 0x000fe40007f1e0ff */
[----:B------:R-:W-:-:S03]  /*80c0*/  I2FP.F32.U32 R7, R12 ;  /* 0x0000000c00077245 */ /* 0x000fc60000201000 */
[----:B------:R-:W1:Y:S01]  /*80d0*/  LDC R6, c[0x0][0x618] ;  /* 0x00018600ff067b82 */ /* 0x000e620000000800 */
[----:B------:R-:W-:Y:S02]  /*80e0*/  IMAD.X R5, RZ, RZ, ~R0, P0 ;  /* 0x000000ffff057224 */ /* 0x000fe400000e0e00 */
[----:B------:R-:W-:Y:S01]  /*80f0*/  FMUL R7, R7, UR4 ;  /* 0x0000000407077c20 */ /* 0x000fe20008400000 */
[----:B------:R-:W-:Y:S01]  /*8100*/  ULDC UR4, c[0x0][0x154] ;  /* 0x0000550000047ab9 */ /* 0x000fe20000000800 */
[-C--:B------:R-:W-:Y:S02]  /*8110*/  IMAD R0, R5, R14.reuse, RZ ;  /* 0x0000000e05007224 */ /* 0x080fe400078e02ff */
[C---:B------:R-:W-:Y:S01]  /*8120*/  IMAD.WIDE.U32 R4, R3.reuse, R14, R16 ;  /* 0x0000000e03047225 */ /* 0x040fe200078e0010 */
[----:B------:R-:W2:Y:S01]  /*8130*/  LDC R11, c[0x0][0x608] ;  /* 0x00018200ff0b7b82 */ /* 0x000ea20000000800 */
[----:B------:R-:W3:Y:S02]  /*8140*/  F2I.U32.TRUNC.NTZ R7, R7 ;  /* 0x0000000700077305 */ /* 0x000ee4000020f000 */
[----:B------:R-:W-:-:S04]  /*8150*/  IMAD R3, R3, R15, R0 ;  /* 0x0000000f03037224 */ /* 0x000fc800078e0200 */
[----:B------:R-:W-:Y:S01]  /*8160*/  IMAD.IADD R3, R5, 0x1, R3 ;  /* 0x0000000105037824 */ /* 0x000fe200078e0203 */
[----:B------:R-:W5:Y:S01]  /*8170*/  LDC R8, c[0x0][0x658] ;  /* 0x00019600ff087b82 */ /* 0x000f620000000800 */
[----:B------:R-:W-:Y:S02]  /*8180*/  I2FP.F32.U32 R5, R20 ;  /* 0x0000001400057245 */ /* 0x000fe40000201000 */
[----:B0-----:R-:W-:-:S04]  /*8190*/  ISETP.NE.U32.AND P0, PT, R26, RZ, PT ;  /* 0x000000ff1a00720c */ /* 0x001fc80003f05070 */
[----:B------:R-:W-:Y:S01]  /*81a0*/  ISETP.NE.AND.EX P0, PT, R27, RZ, PT, P0 ;  /* 0x000000ff1b00720c */ /* 0x000fe20003f05300 */
[----:B------:R-:W0:Y:S01]  /*81b0*/  LDC R9, c[0x0][0x144] ;  /* 0x00005100ff097b82 */ /* 0x000e220000000800 */
[-C--:B-1----:R-:W-:Y:S01]  /*81c0*/  SHF.R.U64 R13, R4, R6.reuse, R3 ;  /* 0x00000006040d7219 */ /* 0x082fe20000001203 */
[----:B---3--:R-:W-:Y:S01]  /*81d0*/  IMAD.MOV R7, RZ, RZ, -R7 ;  /* 0x000000ffff077224 */ /* 0x008fe200078e0a07 */
[----:B------:R-:W-:Y:S01]  /*81e0*/  SHF.R.U32.HI R0, RZ, R6, R3 ;  /* 0x00000006ff007219 */ /* 0x000fe20000011603 */
[----:B------:R-:W-:-:S04]  /*81f0*/  FMUL R6, R5, UR4 ;  /* 0x0000000405067c20 */ /* 0x000fc80008400000 */
[----:B------:R-:W1:Y:S01]  /*8200*/  LDC R21, c[0x0][0x148] ;  /* 0x00005200ff157b82 */ /* 0x000e620000000800 */
[----:B------:R3:W0:Y:S01]  /*8210*/  F2I.U32.TRUNC.NTZ R14, R6 ;  /* 0x00000006000e7305 */ /* 0x000622000020f000 */
[-CC-:B--2---:R-:W-:Y:S02]  /*8220*/  SHF.R.U64 R10, R13, R11.reuse, R0.reuse ;  /* 0x0000000b0d0a7219 */ /* 0x184fe40000001200 */
[----:B------:R-:W-:-:S04]  /*8230*/  SHF.R.U32.HI R3, RZ, R11, R0 ;  /* 0x0000000bff037219 */ /* 0x000fc80000011600 */
[----:B------:R-:W2:Y:S01]  /*8240*/  LDC R24, c[0x0][0x648] ;  /* 0x00019200ff187b82 */ /* 0x000ea20000000800 */
[-CC-:B-----5:R-:W-:Y:S02]  /*8250*/  SHF.R.U64 R15, R10, R8.reuse, R3.reuse ;  /* 0x000000080a0f7219 */ /* 0x1a0fe40000001203 */
[----:B------:R-:W-:-:S03]  /*8260*/  SHF.R.U32.HI R5, RZ, R8, R3 ;  /* 0x00000008ff057219 */ /* 0x000fc60000011603 */
[----:B------:R-:W-:Y:S02]  /*8270*/  IMAD.MOV.U32 R4, RZ, RZ, R15 ;  /* 0x000000ffff047224 */ /* 0x000fe400078e000f */
[----:B------:R-:W1:Y:S01]  /*8280*/  LDC R28, c[0x0][0x638] ;  /* 0x00018e00ff1c7b82 */ /* 0x000e620000000800 */
[----:B0-----:R-:W-:-:S07]  /*8290*/  IMAD R25, R9, R7, R12 ;  /* 0x0000000709197224 */ /* 0x001fce00078e020c */
[----:B------:R-:W0:Y:S08]  /*82a0*/  LDC R29, c[0x0][0x610] ;  /* 0x00018400ff1d7b82 */ /* 0x000e300000000800 */
[----:B------:R-:W0:Y:S01]  /*82b0*/  LDC R30, c[0x0][0x600] ;  /* 0x00018000ff1e7b82 */ /* 0x000e220000000800 */
[----:B---3--:R-:W-:Y:S05]  /*82c0*/  @!P0 BRA `(.L_x_155) ;  /* 0x0000000000288947 */ /* 0x008fea0003800000 */
[----:B------:R-:W3:Y:S02]  /*82d0*/  LDC R0, c[0x0][0x64c] ;  /* 0x00019300ff007b82 */ /* 0x000ee40000000800 */
[----:B---3--:R-:W-:-:S05]  /*82e0*/  IADD3 R3, P0, R15, R0, RZ ;  /* 0x000000000f037210 */ /* 0x008fca0007f1e0ff */
        /* <DEDUP_REMOVED lines=8> */
.L_x_155:
[----:B------:R-:W-:Y:S01]  /*8370*/  ISETP.NE.AND P0, PT, R2, 0x1, PT ;  /* 0x000000010200780c */ /* 0x000fe20003f05270 */
[----:B------:R-:W-:Y:S01]  /*8380*/  IMAD.MOV R14, RZ, RZ, -R14 ;  /* 0x000000ffff0e7224 */ /* 0x000fe200078e0a0e */
[----:B--2---:R-:W-:Y:S02]  /*8390*/  SHF.R.U64 R0, R4, R24, R5 ;  /* 0x0000001804007219 */ /* 0x004fe40000001205 */
[----:B------:R-:W-:Y:S02]  /*83a0*/  LOP3.LUT R3, R10, R99, RZ, 0xc0, !PT ;  /* 0x000000630a037212 */ /* 0x000fe400078ec0ff */
[----:B------:R-:W-:Y:S01]  /*83b0*/  LOP3.LUT R6, R13, R98, RZ, 0xc0, !PT ;  /* 0x000000620d067212 */ /* 0x000fe200078ec0ff */
[----:B------:R-:W-:Y:S02]  /*83c0*/  IMAD.MOV R4, RZ, RZ, -R0 ;  /* 0x000000ffff047224 */ /* 0x000fe400078e0a00 */
[----:B------:R-:W-:Y:S02]  /*83d0*/  IMAD R0, R94, R0, R3 ;  /* 0x000000005e007224 */ /* 0x000fe400078e0203 */
[----:B-1----:R-:W-:-:S02]  /*83e0*/  IMAD R3, R4, R28, R15 ;  /* 0x0000001c04037224 */ /* 0x002fc400078e020f */
[----:B------:R-:W-:Y:S02]  /*83f0*/  @P0 IMAD R25, R21, R14, R20 ;  /* 0x0000000e15190224 */ /* 0x000fe400078e0214 */
[----:B0-----:R-:W-:Y:S02]  /*8400*/  IMAD R5, R3, R30, R6 ;  /* 0x0000001e03057224 */ /* 0x001fe400078e0206 */
[----:B------:R-:W-:Y:S02]  /*8410*/  IMAD R0, R0, R29, R25 ;  /* 0x0000001d00007224 */ /* 0x000fe400078e0219 */
[----:B------:R-:W-:-:S03]  /*8420*/  IMAD.MOV.U32 R4, RZ, RZ, 0x1 ;  /* 0x00000001ff047424 */ /* 0x000fc600078e00ff */
[----:B------:R-:W-:Y:S02]  /*8430*/  SEL R101, R5, R0, !P0 ;  /* 0x0000000005657207 */ /* 0x000fe40004000000 */
[----:B------:R-:W-:Y:S02]  /*8440*/  PRMT R3, R4, 0x7610, R3 ;  /* 0x0000761004037816 */ /* 0x000fe40000000003 */
[----:B------:R-:W-:-:S07]  /*8450*/  SEL R0, R0, R5, !P0 ;  /* 0x0000000500007207 */ /* 0x000fce0004000000 */
.L_x_153:
[----:B------:R-:W-:Y:S01]  /*8460*/  UIMAD.WIDE.U32 UR4, UR40, 0x24924925, URZ ;  /* 0x24924925280478a5 */ /* 0x000fe2000f8e003f */
[----:B------:R-:W-:Y:S01]  /*8470*/  LOP3.LUT P0, RZ, R3, 0xff, RZ, 0xc0, !PT ;  /* 0x000000ff03ff7812 */ /* 0x000fe2000780c0ff */
[----:B------:R-:W-:Y:S02]  /*8480*/  IMAD.MOV.U32 R111, RZ, RZ, R0 ;  /* 0x000000ffff6f7224 */ /* 0x000fe400078e0000 */
[----:B------:R-:W-:-:S04]  /*8490*/  UIADD3 UR4, UR40, -UR5, URZ ;  /* 0x8000000528047290 */ /* 0x000fc8000fffe03f */
[----:B------:R-:W-:-:S04]  /*84a0*/  ULEA.HI UR4, UR4, UR5, URZ, 0x1f ;  /* 0x0000000504047291 */ /* 0x000fc8000f8ff83f */
[----:B------:R-:W-:-:S04]  /*84b0*/  USHF.R.U32.HI UR4, URZ, 0x2, UR4 ;  /* 0x000000023f047899 */ /* 0x000fc80008011604 */
[----:B------:R-:W-:Y:S01]  /*84c0*/  UIMAD UR40, UR4, -0x7, UR40 ;  /* 0xfffffff9042878a4 */ /* 0x000fe2000f8e0228 */
[----:B------:R-:W-:Y:S11]  /*84d0*/  @P0 BRA `(.L_x_156) ;  /* 0xffffff8c00600947 */ /* 0x000ff6000383ffff */
[----:B------:R-:W-:Y:S05]  /*84e0*/  EXIT ;  /* 0x000000000000794d */ /* 0x000fea0003800000 */
.L_x_3:
        /* <DEDUP_REMOVED lines=26> */
.L_x_158:
[--C-:B------:R-:W-:Y:S01]  /*8690*/  SHF.R.U64 R14, R12, R20, R13.reuse ;  /* 0x000000140c0e7219 */ /* 0x100fe2000000120d */
[----:B------:R-:W0:Y:S01]  /*86a0*/  LDC R24, c[0x0][0x618] ;  /* 0x00018600ff187b82 */ /* 0x000e220000000800 */
[----:B------:R-:W-:Y:S01]  /*86b0*/  I2FP.F32.U32 R8, R6 ;  /* 0x0000000600087245 */ /* 0x000fe20000201000 */
[----:B------:R-:W-:Y:S01]  /*86c0*/  ULDC UR4, c[0x0][0x150] ;  /* 0x0000540000047ab9 */ /* 0x000fe20000000800 */
[----:B------:R-:W-:Y:S02]  /*86d0*/  SHF.R.U32.HI R7, RZ, R20, R13 ;  /* 0x00000014ff077219 */ /* 0x000fe4000001160d */
[----:B------:R-:W-:Y:S01]  /*86e0*/  IADD3 R11, P0, RZ, -R14, RZ ;  /* 0x8000000eff0b7210 */ /* 0x000fe20007f1e0ff */
[----:B------:R-:W-:Y:S01]  /*86f0*/  FMUL R13, R8, UR4 ;  /* 0x00000004080d7c20 */ /* 0x000fe20008400000 */
[----:B------:R-:W-:Y:S01]  /*8700*/  ULDC UR4, c[0x0][0x154] ;  /* 0x0000550000047ab9 */ /* 0x000fe20000000800 */
[----:B------:R-:W1:Y:S02]  /*8710*/  LDC.64 R26, c[0x0][0x640] ;  /* 0x00019000ff1a7b82 */ /* 0x000e640000000a00 */
[----:B------:R-:W-:-:S02]  /*8720*/  IMAD.X R7, RZ, RZ, ~R7, P0 ;  /* 0x000000ffff077224 */ /* 0x000fc400000e0e07 */
[----:B------:R-:W2:Y:S01]  /*8730*/  F2I.U32.TRUNC.NTZ R13, R13 ;  /* 0x0000000d000d7305 */ /* 0x000ea2000020f000 */
[----:B------:R-:W-:-:S03]  /*8740*/  IMAD.WIDE.U32 R8, R11, R22, R16 ;  /* 0x000000160b087225 */ /* 0x000fc600078e0010 */
[----:B------:R-:W3:Y:S01]  /*8750*/  LDC R15, c[0x0][0x144] ;  /* 0x00005100ff0f7b82 */ /* 0x000ee20000000800 */
[----:B------:R-:W-:-:S04]  /*8760*/  IMAD R10, R7, R22, RZ ;  /* 0x00000016070a7224 */ /* 0x000fc800078e02ff */
[----:B------:R-:W-:Y:S02]  /*8770*/  IMAD R7, R11, R23, R10 ;  /* 0x000000170b077224 */ /* 0x000fe400078e020a */
[----:B------:R-:W-:Y:S01]  /*8780*/  IMAD.MOV.U32 R10, RZ, RZ, -0x1 ;  /* 0xffffffffff0a7424 */ /* 0x000fe200078e00ff */
[----:B------:R-:W4:Y:S01]  /*8790*/  LDC R20, c[0x0][0x608] ;  /* 0x00018200ff147b82 */ /* 0x000f220000000800 */
[----:B------:R-:W-:Y:S01]  /*87a0*/  IMAD.IADD R7, R9, 0x1, R7 ;  /* 0x0000000109077824 */ /* 0x000fe200078e0207 */
[----:B------:R-:W-:-:S04]  /*87b0*/  I2FP.F32.U32 R9, R5 ;  /* 0x0000000500097245 */ /* 0x000fc80000201000 */
[-C--:B0-----:R-:W-:Y:S01]  /*87c0*/  SHF.R.U64 R12, R8, R24.reuse, R7 ;  /* 0x00000018080c7219 */ /* 0x081fe20000001207 */
[----:B--2---:R-:W-:Y:S01]  /*87d0*/  IMAD.MOV R8, RZ, RZ, -R13 ;  /* 0x000000ffff087224 */ /* 0x004fe200078e0a0d */
[----:B------:R-:W0:Y:S01]  /*87e0*/  LDC R11, c[0x0][0x658] ;  /* 0x00019600ff0b7b82 */ /* 0x000e220000000800 */
[----:B-1----:R-:W-:Y:S01]  /*87f0*/  ISETP.NE.U32.AND P0, PT, R26, RZ, PT ;  /* 0x000000ff1a00720c */ /* 0x002fe20003f05070 */
[----:B------:R-:W-:Y:S01]  /*8800*/  FMUL R9, R9, UR4 ;  /* 0x0000000409097c20 */ /* 0x000fe20008400000 */
[----:B------:R-:W-:Y:S02]  /*8810*/  SHF.R.U32.HI R7, RZ, R24, R7 ;  /* 0x00000018ff077219 */ /* 0x000fe40000011607 */
[----:B------:R-:W-:-:S03]  /*8820*/  ISETP.NE.AND.EX P0, PT, R27, RZ, PT, P0 ;  /* 0x000000ff1b00720c */ /* 0x000fc60003f05300 */
[----:B------:R-:W1:Y:S01]  /*8830*/  LDC R22, c[0x0][0x148] ;  /* 0x00005200ff167b82 */ /* 0x000e620000000800 */
[----:B---3--:R-:W-:Y:S02]  /*8840*/  IMAD R23, R15, R8, R6 ;  /* 0x000000080f177224 */ /* 0x008fe400078e0206 */
[----:B------:R-:W-:-:S05]  /*8850*/  IMAD.MOV.U32 R8, RZ, RZ, 0x1 ;  /* 0x00000001ff087424 */ /* 0x000fca00078e00ff */
[----:B------:R-:W2:Y:S01]  /*8860*/  LDC R21, c[0x0][0x600] ;  /* 0x00018000ff157b82 */ /* 0x000ea20000000800 */
[-CC-:B----4-:R-:W-:Y:S02]  /*8870*/  SHF.R.U64 R15, R12, R20.reuse, R7.reuse ;  /* 0x000000140c0f7219 */ /* 0x190fe40000001207 */
[----:B------:R-:W-:Y:S02]  /*8880*/  SHF.R.U32.HI R6, RZ, R20, R7 ;  /* 0x00000014ff067219 */ /* 0x000fe40000011607 */
[----:B------:R3:W4:Y:S03]  /*8890*/  F2I.U32.TRUNC.NTZ R20, R9 ;  /* 0x0000000900147305 */ /* 0x000726000020f000 */
[----:B------:R-:W1:Y:S01]  /*88a0*/  LDC R25, c[0x0][0x648] ;  /* 0x00019200ff197b82 */ /* 0x000e620000000800 */
[-C--:B0-----:R-:W-:Y:S02]  /*88b0*/  SHF.R.U64 R19, R15, R11.reuse, R6 ;  /* 0x0000000b0f137219 */ /* 0x081fe40000001206 */
[----:B------:R-:W-:-:S02]  /*88c0*/  SHF.L.U32 R10, R10, R11, RZ ;  /* 0x0000000b0a0a7219 */ /* 0x000fc400000006ff */
[-C--:B------:R-:W-:Y:S01]  /*88d0*/  SHF.R.U32.HI R7, RZ, R11.reuse, R6 ;  /* 0x0000000bff077219 */ /* 0x080fe20000011606 */
[----:B------:R-:W-:Y:S01]  /*88e0*/  IMAD.MOV.U32 R6, RZ, RZ, R19 ;  /* 0x000000ffff067224 */ /* 0x000fe200078e0013 */
[----:B------:R-:W-:Y:S01]  /*88f0*/  SHF.L.U32 R24, R8, R11, RZ ;  /* 0x0000000b08187219 */ /* 0x000fe200000006ff */
[----:B------:R-:W0:Y:S01]  /*8900*/  LDC R28, c[0x0][0x638] ;  /* 0x00018e00ff1c7b82 */ /* 0x000e220000000800 */
[----:B------:R-:W-:-:S07]  /*8910*/  LOP3.LUT R30, RZ, R10, RZ, 0x33, !PT ;  /* 0x0000000aff1e7212 */ /* 0x000fce00078e33ff */
[----:B------:R-:W0:Y:S01]  /*8920*/  LDC R29, c[0x0][0x610] ;  /* 0x00018400ff1d7b82 */ /* 0x000e220000000800 */
[----:B---34-:R-:W-:Y:S05]  /*8930*/  @!P0 BRA `(.L_x_159) ;  /* 0x0000000000288947 */ /* 0x018fea0003800000 */
        /* <DEDUP_REMOVED lines=10> */
.L_x_159:
[----:B------:R-:W-:Y:S01]  /*89e0*/  ISETP.NE.AND P0, PT, R2, 0x1, PT ;  /* 0x000000010200780c */ /* 0x000fe20003f05270 */
[----:B--2---:R-:W-:Y:S01]  /*89f0*/  VIADD R9, R21, 0xffffffff ;  /* 0xffffffff15097836 */ /* 0x004fe20000000000 */
[----:B-1----:R-:W-:Y:S01]  /*8a00*/  SHF.R.U64 R7, R6, R25, R7 ;  /* 0x0000001906077219 */ /* 0x002fe20000001207 */
[----:B------:R-:W-:Y:S01]  /*8a10*/  IMAD.MOV R20, RZ, RZ, -R20 ;  /* 0x000000ffff147224 */ /* 0x000fe200078e0a14 */
[----:B------:R-:W-:Y:S02]  /*8a20*/  LOP3.LUT R6, R15, R30, RZ, 0xc0, !PT ;  /* 0x0000001e0f067212 */ /* 0x000fe400078ec0ff */
[----:B------:R-:W-:Y:S01]  /*8a30*/  LOP3.LUT R12, R12, R9, RZ, 0xc0, !PT ;  /* 0x000000090c0c7212 */ /* 0x000fe200078ec0ff */
[----:B------:R-:W-:Y:S02]  /*8a40*/  IMAD.MOV R8, RZ, RZ, -R7 ;  /* 0x000000ffff087224 */ /* 0x000fe400078e0a07 */
[----:B------:R-:W-:Y:S02]  /*8a50*/  IMAD R6, R24, R7, R6 ;  /* 0x0000000718067224 */ /* 0x000fe400078e0206 */
[----:B------:R-:W-:-:S02]  /*8a60*/  IMAD.MOV.U32 R9, RZ, RZ, 0x1 ;  /* 0x00000001ff097424 */ /* 0x000fc400078e00ff */
[----:B------:R-:W-:Y:S02]  /*8a70*/  @P0 IMAD R23, R22, R20, R5 ;  /* 0x0000001416170224 */ /* 0x000fe400078e0205 */
[----:B0-----:R-:W-:Y:S02]  /*8a80*/  IMAD R5, R8, R28, R19 ;  /* 0x0000001c08057224 */ /* 0x001fe400078e0213 */
[----:B------:R-:W-:Y:S02]  /*8a90*/  IMAD R19, R6, R29, R23 ;  /* 0x0000001d06137224 */ /* 0x000fe400078e0217 */
[----:B------:R-:W-:Y:S02]  /*8aa0*/  IMAD R6, R5, R21, R12 ;  /* 0x0000001505067224 */ /* 0x000fe400078e020c */
[----:B------:R-:W-:-:S03]  /*8ab0*/  IMAD.MOV.U32 R8, RZ, RZ, R14 ;  /* 0x000000ffff087224 */ /* 0x000fc600078e000e */
[----:B------:R-:W-:Y:S02]  /*8ac0*/  SEL R20, R6, R19, !P0 ;  /* 0x0000001306147207 */ /* 0x000fe40004000000 */
[----:B------:R-:W-:-:S07]  /*8ad0*/  SEL R19, R19, R6, !P0 ;  /* 0x0000000613137207 */ /* 0x000fce0004000000 */
.L_x_157:
[----:B------:R-:W-:-:S08]  /*8ae0*/  NOP ;  /* 0x0000000000007918 */ /* 0x000fd00000000000 */
[----:B------:R-:W0:-:S00]  /*8af0*/  USETMAXREG.DEALLOC.CTAPOOL 0x28 ;  /* 0x00000028000079c8 */ /* 0x000e0000080e0500 */
[----:B0-----:R-:W-:-:S13]  /*8b00*/  ISETP.NE.AND P0, PT, R0, RZ, PT ;  /* 0x000000ff0000720c */ /* 0x001fda0003f05270 */
[----:B------:R-:W-:Y:S05]  /*8b10*/  @P0 EXIT ;  /* 0x000000000000094d */ /* 0x000fea0003800000 */
[----:B------:R-:W-:Y:S01]  /*8b20*/  LOP3.LUT P0, RZ, R9, 0xff, RZ, 0xc0, !PT ;  /* 0x000000ff09ff7812 */ /* 0x000fe2000780c0ff */
[----:B------:R-:W-:Y:S02]  /*8b30*/  IMAD.MOV.U32 R0, RZ, RZ, 0x1 ;  /* 0x00000001ff007424 */ /* 0x000fe400078e00ff */
[----:B------:R-:W-:-:S10]  /*8b40*/  IMAD.MOV.U32 R12, RZ, RZ, RZ ;  /* 0x000000ffff0c7224 */ /* 0x000fd400078e00ff */
[----:B------:R-:W-:Y:S05]  /*8b50*/  @!P0 BRA `(.L_x_160) ;  /* 0x0000000c00a48947 */ /* 0x000fea0003800000 */
[----:B------:R-:W0:Y:S01]  /*8b60*/  LDC R0, c[0x0][0x28c] ;  /* 0x0000a300ff007b82 */ /* 0x000e220000000800 */
[----:B------:R-:W-:Y:S01]  /*8b70*/  LOP3.LUT P0, RZ, R3, 0x1f, RZ, 0xc0, !PT ;  /* 0x0000001f03ff7812 */ /* 0x000fe2000780c0ff */
[----:B------:R-:W-:Y:S01]  /*8b80*/  ULDC UR21, c[0x0][0x658] ;  /* 0x0001960000157ab9 */ /* 0x000fe20000000800 */
[----:B------:R-:W-:Y:S01]  /*8b90*/  UMOV UR4, 0xffffffff ;  /* 0xffffffff00047882 */ /* 0x000fe20000000000 */
[----:B------:R-:W-:Y:S01]  /*8ba0*/  BSSY B0, `(.L_x_160) ;  /* 0x00000e4000007945 */ /* 0x000fe20003800000 */
[----:B------:R-:W-:Y:S01]  /*8bb0*/  USHF.L.U32 UR4, UR4, UR21, URZ ;  /* 0x0000001504047299 */ /* 0x000fe2000800063f */
[C---:B------:R-:W-:Y:S01]  /*8bc0*/  ISETP.NE.AND P2, PT, R4.reuse, RZ, PT ;  /* 0x000000ff0400720c */ /* 0x040fe20003f45270 */
[----:B------:R-:W-:Y:S01]  /*8bd0*/  IMAD.MOV.U32 R13, RZ, RZ, 0x1 ;  /* 0x00000001ff0d7424 */ /* 0x000fe200078e00ff */
[----:B------:R-:W-:Y:S01]  /*8be0*/  ISETP.NE.OR P0, PT, R4, RZ, !P0 ;  /* 0x000000ff0400720c */ /* 0x000fe20004705670 */
[----:B------:R-:W-:Y:S01]  /*8bf0*/  IMAD.MOV.U32 R12, RZ, RZ, RZ ;  /* 0x000000ffff0c7224 */ /* 0x000fe200078e00ff */
[----:B------:R-:W-:Y:S01]  /*8c00*/  LOP3.LUT R11, R18, 0x2, RZ, 0xfc, !PT ;  /* 0x00000002120b7812 */ /* 0x000fe200078efcff */
[----:B------:R-:W-:Y:S01]  /*8c10*/  ULDC UR13, c[0x0][0x600] ;  /* 0x00018000000d7ab9 */ /* 0x000fe20000000800 */
[----:B------:R-:W-:Y:S01]  /*8c20*/  UMOV UR5, 0x1 ;  /* 0x0000000100057882 */ /* 0x000fe20000000000 */
[----:B------:R-:W-:-:S02]  /*8c30*/  UIADD3 UR13, UR13, -0x1, URZ ;  /* 0xffffffff0d0d7890 */ /* 0x000fc4000fffe03f */
[----:B------:R-:W-:Y:S02]  /*8c40*/  USHF.L.U32 UR21, UR5, UR21, URZ ;  /* 0x0000001505157299 */ /* 0x000fe4000800063f */
[----:B------:R-:W-:Y:S01]  /*8c50*/  ULOP3.LUT UR29, URZ, UR4, URZ, 0x33, !UPT ;  /* 0x000000043f1d7292 */ /* 0x000fe2000f8e333f */
[----:B------:R-:W-:Y:S01]  /*8c60*/  ULDC.64 UR14, c[0x0][0x198] ;  /* 0x00006600000e7ab9 */ /* 0x000fe20000000a00 */
[----:B0-----:R-:W-:-:S05]  /*8c70*/  VIADD R0, R0, 0x7f ;  /* 0x0000007f00007836 */ /* 0x001fca0000000000 */
[----:B------:R-:W-:-:S04]  /*8c80*/  SHF.R.S32.HI R3, RZ, 0x1f, R0 ;  /* 0x0000001fff037819 */ /* 0x000fc80000011400 */
[----:B------:R-:W-:Y:S01]  /*8c90*/  LEA.HI R3, R3, R0, RZ, 0x7 ;  /* 0x0000000003037211 */ /* 0x000fe200078f38ff */
[----:B------:R-:W-:-:S03]  /*8ca0*/  IMAD.MOV.U32 R0, RZ, RZ, 0x1 ;  /* 0x00000001ff007424 */ /* 0x000fc600078e00ff */
[----:B------:R-:W-:-:S05]  /*8cb0*/  SHF.R.S32.HI R3, RZ, 0x7, R3 ;  /* 0x00000007ff037819 */ /* 0x000fca0000011403 */
[----:B------:R-:W-:-:S07]  /*8cc0*/  VIADD R10, R3, 0x1 ;  /* 0x00000001030a7836 */ /* 0x000fce0000000000 */
.L_x_172:
[----:B------:R-:W-:-:S03]  /*8cd0*/  UMOV UR4, 0xffffffff ;  /* 0xffffffff00047882 */ /* 0x000fc60000000000 */
[----:B------:R-:W-:Y:S05]  /*8ce0*/  BRA.DIV UR4, `(.L_x_161) ;  /* 0x0000001204987947 */ /* 0x000fea000b800000 */
[----:B------:R-:W-:-:S13]  /*8cf0*/  ELECT P6, URZ, PT ;  /* 0x00000000003f782f */ /* 0x000fda00038c0000 */
.L_x_186:
[----:B------:R-:W0:Y:S01]  /*8d00*/  LDC R4, c[0x0][0x28c] ;  /* 0x0000a300ff047b82 */ /* 0x000e220000000800 */
[----:B------:R-:W-:Y:S01]  /*8d10*/  BSSY B1, `(.L_x_162) ;  /* 0x0000059000017945 */ /* 0x000fe20003800000 */
[----:B0-----:R-:W-:-:S13]  /*8d20*/  ISETP.LT.OR P6, PT, R4, 0x1, !P6 ;  /* 0x000000010400780c */ /* 0x001fda00077c1670 */
[----:B------:R-:W-:Y:S05]  /*8d30*/  @P6 BRA `(.L_x_163) ;  /* 0x0000000400586947 */ /* 0x000fea0003800000 */
[----:B------:R-:W-:Y:S02]  /*8d40*/  IMAD.SHL.U32 R19, R19, 0x100, RZ ;  /* 0x0000010013137824 */ /* 0x000fe400078e00ff */
[----:B------:R-:W-:Y:S02]  /*8d50*/  IMAD.SHL.U32 R20, R20, 0x40, RZ ;  /* 0x0000004014147824 */ /* 0x000fe400078e00ff */
[----:B------:R-:W-:Y:S02]  /*8d60*/  IMAD.MOV.U32 R21, RZ, RZ, RZ ;  /* 0x000000ffff157224 */ /* 0x000fe400078e00ff */
[----:B------:R-:W-:Y:S02]  /*8d70*/  IMAD.MOV.U32 R4, RZ, RZ, R10 ;  /* 0x000000ffff047224 */ /* 0x000fe400078e000a */
[----:B------:R-:W-:Y:S02]  /*8d80*/  IMAD.MOV.U32 R5, RZ, RZ, R0 ;  /* 0x000000ffff057224 */ /* 0x000fe400078e0000 */
[----:B------:R-:W-:-:S07]  /*8d90*/  IMAD.MOV.U32 R6, RZ, RZ, R12 ;  /* 0x000000ffff067224 */ /* 0x000fce00078e000c */
.L_x_167:
[----:B------:R-:W0:Y:S01]  /*8da0*/  S2R R14, SR_CgaCtaId ;  /* 0x00000000000e7919 */ /* 0x000e220000008800 */
[----:B------:R-:W-:Y:S01]  /*8db0*/  MOV R7, 0x400 ;  /* 0x0000040000077802 */ /* 0x000fe20000000f00 */
[----:B------:R-:W1:Y:S03]  /*8dc0*/  @!P2 LDC R9, c[0x0][0x500] ;  /* 0x00014000ff09ab82 */ /* 0x000e660000000800 */
[----:B0-----:R-:W-:Y:S02]  /*8dd0*/  LEA R15, R14, R7, 0x18 ;  /* 0x000000070e0f7211 */ /* 0x001fe400078ec0ff */
[----:B------:R-:W-:-:S03]  /*8de0*/  SHF.L.U32 R7, R5, 0x1f, RZ ;  /* 0x0000001f05077819 */ /* 0x000fc600000006ff */
[----:B------:R-:W-:-:S04]  /*8df0*/  IMAD R14, R6, 0x8, R15 ;  /* 0x00000008060e7824 */ /* 0x000fc800078e020f */
[----:B------:R-:W0:Y:S02]  /*8e00*/  SYNCS.PHASECHK.TRANS64.TRYWAIT P1, [R14+URZ+0x38], R7 ;  /* 0x000038070e0075a7 */ /* 0x000e24000802017f */
[----:B01----:R-:W-:Y:S05]  /*8e10*/  @!P1 BRA `(.L_x_164) ;  /* 0x00000010006c9947 */ /* 0x003fea0003800000 */
.L_x_187:
[----:B0-----:R-:W-:Y:S01]  /*8e20*/  PRMT R7, R11, 0x9910, RZ ;  /* 0x000099100b077816 */ /* 0x001fe200000000ff */
[----:B------:R0:W-:Y:S03]  /*8e30*/  @!P2 SYNCS.ARRIVE.TRANS64 RZ, [R14+URZ], R9 ;  /* 0x000000090effa9a7 */ /* 0x0001e6000800003f */
[----:B------:R-:W-:-:S13]  /*8e40*/  ISETP.NE.AND P1, PT, R7, 0x2, PT ;  /* 0x000000020700780c */ /* 0x000fda0003f25270 */
[----:B0-----:R-:W-:Y:S05]  /*8e50*/  @P1 BRA `(.L_x_165) ;  /* 0x0000000000041947 */ /* 0x001fea0003800000 */
[----:B------:R-:W-:Y:S01]  /*8e60*/  BPT.TRAP 0x1 ;  /* 0x000000040000795c */ /* 0x000fe20000300000 */
.L_x_165:
[----:B------:R-:W-:Y:S05]  /*8e70*/  @P0 BRA `(.L_x_166) ;  /* 0x0000000000040947 */ /* 0x000fea0003800000 */
[----:B------:R-:W-:Y:S01]  /*8e80*/  BPT.TRAP 0x1 ;  /* 0x000000040000795c */ /* 0x000fe20000300000 */
.L_x_166:
[C-C-:B------:R-:W-:Y:S01]  /*8e90*/  IMAD R7, R6.reuse, 0x20000, R15.reuse ;  /* 0x0002000006077824 */ /* 0x140fe200078e020f */
[----:B------:R-:W-:Y:S01]  /*8ea0*/  R2UR UR10, R21 ;  /* 0x00000000150a72ca */ /* 0x000fe200000e0000 */
[----:B------:R-:W-:Y:S01]  /*8eb0*/  IMAD R15, R6, 0x8000, R15 ;  /* 0x00008000060f7824 */ /* 0x000fe200078e020f */
[----:B------:R-:W-:Y:S01]  /*8ec0*/  R2UR UR9, R14 ;  /* 0x000000000e0972ca */ /* 0x000fe200000e0000 */
[----:B------:R-:W-:Y:S01]  /*8ed0*/  UIADD3 UR22, UP0, UR14, 0xf0, URZ ;  /* 0x000000f00e167890 */ /* 0x000fe2000ff1e03f */
[----:B------:R-:W-:Y:S01]  /*8ee0*/  R2UR UR40, R7 ;  /* 0x00000000072872ca */ /* 0x000fe200000e0000 */
[----:B------:R-:W-:Y:S01]  /*8ef0*/  VIADD R4, R4, 0xffffffff ;  /* 0xffffffff04047836 */ /* 0x000fe20000000000 */
[----:B------:R-:W-:Y:S01]  /*8f00*/  R2UR UR18, R15 ;  /* 0x000000000f1272ca */ /* 0x000fe200000e0000 */
[----:B------:R-:W-:Y:S01]  /*8f10*/  UIADD3.X UR23, URZ, UR15, URZ, UP0, !UPT ;  /* 0x0000000f3f177290 */ /* 0x000fe200087fe43f */
[----:B------:R-:W-:Y:S01]  /*8f20*/  R2UR UR11, R19 ;  /* 0x00000000130b72ca */ /* 0x000fe200000e0000 */
[----:B------:R-:W-:Y:S01]  /*8f30*/  UIADD3 UR6, UP1, UR14, 0x1f0, URZ ;  /* 0x000001f00e067890 */ /* 0x000fe2000ff3e03f */
[----:B------:R-:W-:Y:S01]  /*8f40*/  R2UR UR12, R8 ;  /* 0x00000000080c72ca */ /* 0x000fe200000e0000 */
[----:B------:R-:W-:Y:S01]  /*8f50*/  UMOV UR4, 0x0 ;  /* 0x0000000000047882 */ /* 0x000fe20000000000 */
[----:B------:R-:W-:Y:S01]  /*8f60*/  R2UR UR35, R20 ;  /* 0x00000000142372ca */ /* 0x000fe200000e0000 */
[----:B------:R-:W-:Y:S01]  /*8f70*/  UIADD3 UR58, UR10, 0x20, URZ ;  /* 0x000000200a3a7890 */ /* 0x000fe2000fffe03f */
[----:B------:R-:W-:Y:S01]  /*8f80*/  ISETP.GT.AND P3, PT, R4, 0x1, PT ;  /* 0x000000010400780c */ /* 0x000fe20003f64270 */
[----:B------:R-:W-:Y:S01]  /*8f90*/  UIADD3 UR50, UR10, 0x40, URZ ;  /* 0x000000400a327890 */ /* 0x000fe2000fffe03f */
[----:B------:R-:W-:Y:S01]  /*8fa0*/  VIADD R6, R6, 0x1 ;  /* 0x0000000106067836 */ /* 0x000fe20000000000 */
[----:B------:R-:W-:Y:S01]  /*8fb0*/  UIADD3 UR8, UR40, 0x180, URZ ;  /* 0x0000018028087890 */ /* 0x000fe2000fffe03f */
[----:B------:R-:W-:Y:S01]  /*8fc0*/  VIADD R21, R21, 0x80 ;  /* 0x0000008015157836 */ /* 0x000fe20000000000 */
[----:B------:R-:W-:-:S02]  /*8fd0*/  UIADD3 UR56, UR40, 0x8180, URZ ;  /* 0x0000818028387890 */ /* 0x000fc4000fffe03f */
[----:B------:R-:W-:Y:S01]  /*8fe0*/  UIADD3 UR48, UR40, 0x10180, URZ ;  /* 0x0001018028307890 */ /* 0x000fe2000fffe03f */
[C---:B------:R-:W-:Y:S01]  /*8ff0*/  ISETP.NE.AND P1, PT, R6.reuse, 0x7, PT ;  /* 0x000000070600780c */ /* 0x040fe20003f25270 */
[----:B------:R-:W-:Y:S02]  /*9000*/  UIADD3 UR42, UR10, 0x60, URZ ;  /* 0x000000600a2a7890 */ /* 0x000fe4000fffe03f */
[----:B------:R-:W-:Y:S01]  /*9010*/  UIADD3 UR40, UR40, 0x18180, URZ ;  /* 0x0001818028287890 */ /* 0x000fe2000fffe03f */
[----:B------:R-:W-:Y:S01]  /*9020*/  SEL R14, RZ, 0x1, P1 ;  /* 0x00000001ff0e7807 */ /* 0x000fe20000800000 */
[----:B------:R-:W-:Y:S01]  /*9030*/  UMOV UR5, 0x10000000 ;  /* 0x1000000000057882 */ /* 0x000fe20000000000 */
[----:B------:R-:W-:Y:S01]  /*9040*/  UIADD3.X UR7, URZ, UR15, URZ, UP1, !UPT ;  /* 0x0000000f3f077290 */ /* 0x000fe20008ffe43f */
[----:B------:R0:W-:Y:S01]  /*9050*/  UTMALDG.3D [UR8], [UR22], desc[UR4] ;  /* 0x00000408160075b4 */ /* 0x0001e20008011000 */
[----:B------:R-:W-:Y:S01]  /*9060*/  UIADD3 UR32, UR18, 0xe0180, URZ ;  /* 0x000e018012207890 */ /* 0x000fe2000fffe03f */
[----:B------:R-:W-:Y:S01]  /*9070*/  LOP3.LUT R5, R5, R14, RZ, 0x3c, !PT ;  /* 0x0000000e05057212 */ /* 0x000fe200078e3cff */
[----:B------:R-:W-:Y:S01]  /*9080*/  UIADD3 UR24, UR18, 0xe2180, URZ ;  /* 0x000e218012187890 */ /* 0x000fe2000fffe03f */
[----:B------:R-:W-:Y:S01]  /*9090*/  SEL R6, R6, RZ, P1 ;  /* 0x000000ff06067207 */ /* 0x000fe20000800000 */
[----:B------:R-:W-:Y:S01]  /*90a0*/  UIADD3 UR16, UR18, 0xe4180, URZ ;  /* 0x000e418012107890 */ /* 0x000fe2000fffe03f */
[----:B------:R-:W-:Y:S01]  /*90b0*/  UMOV UR57, UR9 ;  /* 0x0000000900397c82 */ /* 0x000fe20008000000 */
        /* <DEDUP_REMOVED lines=8> */
[----:B------:R1:W-:Y:S01]  /*9140*/  UTMALDG.3D [UR56], [UR22], desc[UR4] ;  /* 0x00000438160075b4 */ /* 0x0003e20008011000 */
[----:B------:R-:W-:Y:S01]  /*9150*/  UMOV UR33, UR9 ;  /* 0x0000000900217c82 */ /* 0x000fe20008000000 */
[----:B------:R-:W-:Y:S01]  /*9160*/  UMOV UR34, UR10 ;  /* 0x0000000a00227c82 */ /* 0x000fe20008000000 */
[----:B------:R-:W-:Y:S01]  /*9170*/  UMOV UR36, UR12 ;  /* 0x0000000c00247c82 */ /* 0x000fe20008000000 */
[----:B------:R-:W-:Y:S01]  /*9180*/  UMOV UR25, UR9 ;  /* 0x0000000900197c82 */ /* 0x000fe20008000000 */
[----:B------:R-:W-:Y:S01]  /*9190*/  UMOV UR27, UR35 ;  /* 0x00000023001b7c82 */ /* 0x000fe20008000000 */
[----:B------:R-:W-:Y:S01]  /*91a0*/  UMOV UR28, UR12 ;  /* 0x0000000c001c7c82 */ /* 0x000fe20008000000 */
[----:B------:R-:W-:Y:S01]  /*91b0*/  UMOV UR26, UR58 ;  /* 0x0000003a001a7c82 */ /* 0x000fe20008000000 */
[----:B0-----:R-:W-:Y:S01]  /*91c0*/  UIADD3 UR8, UR18, 0xe6180, URZ ;  /* 0x000e618012087890 */ /* 0x001fe2000fffe03f */
[----:B------:R1:W-:Y:S01]  /*91d0*/  UTMALDG.3D [UR48], [UR22], desc[UR4] ;  /* 0x00000430160075b4 */ /* 0x0003e20008011000 */
[----:B------:R-:W-:Y:S01]  /*91e0*/  UMOV UR17, UR9 ;  /* 0x0000000900117c82 */ /* 0x000fe20008000000 */
[----:B------:R-:W-:Y:S01]  /*91f0*/  UMOV UR19, UR35 ;  /* 0x0000002300137c82 */ /* 0x000fe20008000000 */
[----:B------:R-:W-:Y:S01]  /*9200*/  UMOV UR20, UR12 ;  /* 0x0000000c00147c82 */ /* 0x000fe20008000000 */
[----:B------:R-:W-:Y:S01]  /*9210*/  UMOV UR18, UR50 ;  /* 0x0000003200127c82 */ /* 0x000fe20008000000 */
[----:B------:R-:W-:Y:S01]  /*9220*/  UMOV UR11, UR35 ;  /* 0x00000023000b7c82 */ /* 0x000fe20008000000 */
[----:B------:R-:W-:Y:S01]  /*9230*/  UMOV UR10, UR42 ;  /* 0x0000002a000a7c82 */ /* 0x000fe20008000000 */
[----:B------:R1:W-:Y:S01]  /*9240*/  UTMALDG.3D [UR40], [UR22], desc[UR4] ;  /* 0x00000428160075b4 */ /* 0x0003e20008011000 */
[----:B------:R1:W-:Y:S01]  /*9250*/  UTMALDG.3D [UR32], [UR6], desc[UR4] ;  /* 0x00000420060075b4 */ /* 0x0003e20008011000 */
[----:B------:R1:W-:Y:S01]  /*9260*/  UTMALDG.3D [UR24], [UR6], desc[UR4] ;  /* 0x00000418060075b4 */ /* 0x0003e20008011000 */
[----:B------:R1:W-:Y:S01]  /*9270*/  UTMALDG.3D [UR16], [UR6], desc[UR4] ;  /* 0x00000410060075b4 */ /* 0x0003e20008011000 */
[----:B------:R1:W-:Y:S02]  /*9280*/  UTMALDG.3D [UR8], [UR6], desc[UR4] ;  /* 0x00000408060075b4 */ /* 0x0003e40008011000 */
[----:B-1----:R-:W-:Y:S05]  /*9290*/  @P3 BRA `(.L_x_167) ;  /* 0xfffffff800c03947 */ /* 0x002fea000383ffff */
.L_x_163:
[----:B------:R-:W-:Y:S05]  /*92a0*/  BSYNC B1 ;  /* 0x0000000000017941 */ /* 0x000fea0003800000 */
.L_x_162:
[----:B------:R-:W-:Y:S01]  /*92b0*/  LOP3.LUT P4, RZ, R13, 0xff, RZ, 0xc0, !PT ;  /* 0x000000ff0dff7812 */ /* 0x000fe2000788c0ff */
[C---:B------:R-:W-:Y:S01]  /*92c0*/  IMAD.IADD R12, R3.reuse, 0x1, R12 ;  /* 0x00000001030c7824 */ /* 0x040fe200078e020c */
[----:B------:R-:W-:Y:S01]  /*92d0*/  ULDC.64 UR4, c[0x0][0x650] ;  /* 0x0001940000047ab9 */ /* 0x000fe20000000a00 */
[C---:B------:R-:W-:Y:S01]  /*92e0*/  ISETP.GE.U32.AND P3, PT, R3.reuse, 0x7, PT ;  /* 0x000000070300780c */ /* 0x040fe20003f66070 */
[----:B------:R-:W-:Y:S01]  /*92f0*/  BSSY B1, `(.L_x_168) ;  /* 0x000006c000017945 */ /* 0x000fe20003800000 */
[C---:B------:R-:W-:Y:S01]  /*9300*/  IMAD.WIDE.U32 R4, R12.reuse, 0x24924925, RZ ;  /* 0x249249250c047825 */ /* 0x040fe200078e00ff */
[C---:B------:R-:W-:Y:S02]  /*9310*/  ISETP.GT.U32.AND P1, PT, R12.reuse, 0x6, PT ;  /* 0x000000060c00780c */ /* 0x040fe40003f24070 */
[----:B------:R-:W-:Y:S01]  /*9320*/  PRMT R13, RZ, 0x7610, R13 ;  /* 0x00007610ff0d7816 */ /* 0x000fe2000000000d */
[----:B------:R-:W-:Y:S01]  /*9330*/  IMAD.IADD R4, R12, 0x1, -R5 ;  /* 0x000000010c047824 */ /* 0x000fe200078e0a05 */
[----:B------:R-:W-:Y:S01]  /*9340*/  ISETP.LT.U32.AND P1, PT, R3, 0x7, P1 ;  /* 0x000000070300780c */ /* 0x000fe20000f21070 */
[----:B------:R-:W-:-:S02]  /*9350*/  IMAD.MOV.U32 R19, RZ, RZ, -0x1 ;  /* 0xffffffffff137424 */ /* 0x000fc400078e00ff */
[----:B------:R-:W0:Y:S01]  /*9360*/  @P4 S2R R7, SR_CgaCtaId ;  /* 0x0000000000074919 */ /* 0x000e220000008800 */
[----:B------:R-:W-:Y:S01]  /*9370*/  @P4 MOV R6, 0x400 ;  /* 0x0000040000064802 */ /* 0x000fe20000000f00 */
[----:B------:R-:W-:Y:S01]  /*9380*/  IMAD.MOV.U32 R20, RZ, RZ, -0x1 ;  /* 0xffffffffff147424 */ /* 0x000fe200078e00ff */
[----:B------:R-:W-:Y:S01]  /*9390*/  LEA.HI R4, R4, R5, RZ, 0x1f ;  /* 0x0000000504047211 */ /* 0x000fe200078ff8ff */
[----:B------:R-:W-:-:S03]  /*93a0*/  IMAD.MOV.U32 R8, RZ, RZ, -0x1 ;  /* 0xffffffffff087424 */ /* 0x000fc600078e00ff */
[--C-:B------:R-:W-:Y:S02]  /*93b0*/  SHF.R.U32.HI R5, RZ, 0x2, R4.reuse ;  /* 0x00000002ff057819 */ /* 0x100fe40000011604 */
[----:B------:R-:W-:-:S03]  /*93c0*/  PRMT R4, RZ, 0x7610, R4 ;  /* 0x00007610ff047816 */ /* 0x000fc60000000004 */
[----:B------:R-:W-:Y:S01]  /*93d0*/  IMAD R12, R5, -0x7, R12 ;  /* 0xfffffff9050c7824 */ /* 0x000fe200078e020c */
[----:B0-----:R-:W-:Y:S02]  /*93e0*/  @P4 LEA R6, R7, R6, 0x18 ;  /* 0x0000000607064211 */ /* 0x001fe400078ec0ff */
[----:B------:R-:W-:Y:S02]  /*93f0*/  SEL R7, RZ, 0x1, !P1 ;  /* 0x00000001ff077807 */ /* 0x000fe40004800000 */
[----:B------:R-:W-:Y:S01]  /*9400*/  IADD3 R16, P1, R16, UR38, RZ ;  /* 0x0000002610107c10 */ /* 0x000fe2000ff3e0ff */
[----:B------:R0:W-:Y:S01]  /*9410*/  @P4 SYNCS.ARRIVE.TRANS64.A1T0 RZ, [R6+URZ+0x88], RZ ;  /* 0x000088ff06ff49a7 */ /* 0x0001e2000810003f */
[----:B------:R-:W-:Y:S02]  /*9420*/  LOP3.LUT R0, R0, R7, RZ, 0x3c, !PT ;  /* 0x0000000700007212 */ /* 0x000fe400078e3cff */
[----:B------:R-:W-:Y:S02]  /*9430*/  IADD3.X R17, R17, UR37, RZ, P1, !PT ;  /* 0x0000002511117c10 */ /* 0x000fe40008ffe4ff */
[----:B------:R-:W-:-:S02]  /*9440*/  ISETP.GE.U32.AND P1, PT, R16, UR4, PT ;  /* 0x0000000410007c0c */ /* 0x000fc4000bf26070 */
[----:B------:R-:W-:Y:S02]  /*9450*/  @P3 LOP3.LUT R0, R0, 0x1, R5, 0x78, !PT ;  /* 0x0000000100003812 */ /* 0x000fe400078e7805 */
[----:B------:R-:W-:-:S13]  /*9460*/  ISETP.GE.U32.AND.EX P1, PT, R17, UR5, PT, P1 ;  /* 0x0000000511007c0c */ /* 0x000fda000bf26110 */
[----:B0-----:R-:W-:Y:S05]  /*9470*/  @P1 BRA `(.L_x_169) ;  /* 0x00000004004c1947 */ /* 0x001fea0003800000 */
[----:B------:R-:W-:Y:S01]  /*9480*/  ULDC.64 UR4, c[0x0][0x628] ;  /* 0x00018a0000047ab9 */ /* 0x000fe20000000a00 */
[----:B------:R-:W0:Y:S01]  /*9490*/  S2R R15, SR_CTAID.X ;  /* 0x00000000000f7919 */ /* 0x000e220000002500 */
[----:B------:R-:W-:Y:S01]  /*94a0*/  ISETP.NE.U32.AND P1, PT, RZ, UR4, PT ;  /* 0x00000004ff007c0c */ /* 0x000fe2000bf25070 */
[----:B------:R-:W-:Y:S01]  /*94b0*/  ULDC UR7, c[0x0][0x630] ;  /* 0x00018c0000077ab9 */ /* 0x000fe20000000800 */
[----:B------:R-:W-:Y:S01]  /*94c0*/  IMAD.MOV.U32 R4, RZ, RZ, R16 ;  /* 0x000000ffff047224 */ /* 0x000fe200078e0010 */
[----:B------:R-:W1:Y:S01]  /*94d0*/  S2R R14, SR_CTAID.Y ;  /* 0x00000000000e7919 */ /* 0x000e620000002600 */
[----:B------:R-:W-:Y:S01]  /*94e0*/  ISETP.NE.AND.EX P1, PT, RZ, UR5, PT, P1 ;  /* 0x00000005ff007c0c */ /* 0x000fe2000bf25310 */
[----:B------:R-:W-:-:S12]  /*94f0*/  IMAD.MOV.U32 R5, RZ, RZ, R17 ;  /* 0x000000ffff057224 */ /* 0x000fd800078e0011 */
[----:B------:R-:W-:Y:S05]  /*9500*/  @!P1 BRA `(.L_x_170) ;  /* 0x0000000000289947 */ /* 0x000fea0003800000 */
[----:B------:R-:W-:Y:S02]  /*9510*/  ULDC UR6, c[0x0][0x634] ;  /* 0x00018d0000067ab9 */ /* 0x000fe40000000800 */
[----:B------:R-:W-:-:S05]  /*9520*/  IADD3 R9, P1, R16, UR6, RZ ;  /* 0x0000000610097c10 */ /* 0x000fca000ff3e0ff */
[----:B------:R-:W-:-:S04]  /*9530*/  IMAD.X R19, RZ, RZ, R17, P1 ;  /* 0x000000ffff137224 */ /* 0x000fc800008e0611 */
[----:B------:R-:W-:-:S04]  /*9540*/  IMAD.WIDE.U32 R6, R19, UR4, RZ ;  /* 0x0000000413067c25 */ /* 0x000fc8000f8e00ff */
[----:B------:R-:W-:-:S04]  /*9550*/  IMAD.WIDE.U32 R6, P1, R9, UR5, R6 ;  /* 0x0000000509067c25 */ /* 0x000fc8000f820006 */
[----:B------:R-:W-:-:S04]  /*9560*/  IMAD.WIDE.U32 R8, R9, UR4, RZ ;  /* 0x0000000409087c25 */ /* 0x000fc8000f8e00ff */
[----:B------:R-:W-:Y:S01]  /*9570*/  IMAD.X R5, RZ, RZ, RZ, P1 ;  /* 0x000000ffff057224 */ /* 0x000fe200008e06ff */
[----:B------:R-:W-:Y:S01]  /*9580*/  IADD3 RZ, P1, R9, R6, RZ ;  /* 0x0000000609ff7210 */ /* 0x000fe20007f3e0ff */
[----:B------:R-:W-:-:S04]  /*9590*/  IMAD.MOV.U32 R4, RZ, RZ, R7 ;  /* 0x000000ffff047224 */ /* 0x000fc800078e0007 */
[----:B------:R-:W-:-:S08]  /*95a0*/  IMAD.WIDE.U32.X R4, R19, UR5, R4, P1 ;  /* 0x0000000513047c25 */ /* 0x000fd000088e0404 */
.L_x_170:
[--C-:B------:R-:W-:Y:S01]  /*95b0*/  SHF.R.U64 R8, R4, UR7, R5.reuse ;  /* 0x0000000704087c19 */ /* 0x100fe20008001205 */
[----:B------:R-:W-:Y:S01]  /*95c0*/  ULDC.64 UR4, c[0x0][0x620] ;  /* 0x0001880000047ab9 */ /* 0x000fe20000000a00 */
[----:B------:R-:W-:Y:S01]  /*95d0*/  SHF.R.U32.HI R4, RZ, UR7, R5 ;  /* 0x00000007ff047c19 */ /* 0x000fe20008011605 */
[----:B------:R-:W2:Y:S01]  /*95e0*/  LDC R24, c[0x0][0x144] ;  /* 0x00005100ff187b82 */ /* 0x000ea20000000800 */
[----:B------:R-:W-:Y:S01]  /*95f0*/  IADD3 R7, P1, RZ, -R8, RZ ;  /* 0x80000008ff077210 */ /* 0x000fe20007f3e0ff */
[----:B------:R-:W-:Y:S01]  /*9600*/  ULDC.64 UR8, c[0x0][0x640] ;  /* 0x0001900000087ab9 */ /* 0x000fe20000000a00 */
[----:B0-----:R-:W-:Y:S01]  /*9610*/  I2FP.F32.U32 R9, R15 ;  /* 0x0000000f00097245 */ /* 0x001fe20000201000 */
[----:B------:R-:W-:Y:S02]  /*9620*/  ULDC UR6, c[0x0][0x608] ;  /* 0x0001820000067ab9 */ /* 0x000fe40000000800 */
[----:B------:R-:W-:Y:S01]  /*9630*/  IMAD.X R4, RZ, RZ, ~R4, P1 ;  /* 0x000000ffff047224 */ /* 0x000fe200008e0e04 */
[----:B------:R-:W-:Y:S01]  /*9640*/  ISETP.NE.U32.AND P1, PT, RZ, UR8, PT ;  /* 0x00000008ff007c0c */ /* 0x000fe2000bf25070 */
[----:B------:R-:W0:Y:S02]  /*9650*/  LDC R21, c[0x0][0x148] ;  /* 0x00005200ff157b82 */ /* 0x000e240000000800 */
[----:B------:R-:W-:Y:S01]  /*9660*/  IMAD R6, R4, UR4, RZ ;  /* 0x0000000404067c24 */ /* 0x000fe2000f8e02ff */
[----:B------:R-:W-:Y:S01]  /*9670*/  ISETP.NE.AND.EX P1, PT, RZ, UR9, PT, P1 ;  /* 0x00000009ff007c0c */ /* 0x000fe2000bf25310 */
[----:B------:R-:W-:Y:S01]  /*9680*/  IMAD.WIDE.U32 R4, R7, UR4, R16 ;  /* 0x0000000407047c25 */ /* 0x000fe2000f8e0010 */
[----:B------:R-:W-:-:S03]  /*9690*/  ULDC UR4, c[0x0][0x150] ;  /* 0x0000540000047ab9 */ /* 0x000fc60000000800 */
[----:B------:R-:W-:Y:S02]  /*96a0*/  IMAD R7, R7, UR5, R6 ;  /* 0x0000000507077c24 */ /* 0x000fe4000f8e0206 */
[----:B------:R-:W-:Y:S01]  /*96b0*/  FMUL R6, R9, UR4 ;  /* 0x0000000409067c20 */ /* 0x000fe20008400000 */
[----:B------:R-:W-:Y:S01]  /*96c0*/  ULDC UR4, c[0x0][0x618] ;  /* 0x0001860000047ab9 */ /* 0x000fe20000000800 */
[----:B------:R-:W-:Y:S01]  /*96d0*/  ULDC UR5, c[0x0][0x154] ;  /* 0x0000550000057ab9 */ /* 0x000fe20000000800 */
[----:B------:R-:W-:-:S03]  /*96e0*/  IMAD.IADD R5, R5, 0x1, R7 ;  /* 0x0000000105057824 */ /* 0x000fc600078e0207 */
[----:B------:R-:W3:Y:S02]  /*96f0*/  F2I.U32.TRUNC.NTZ R6, R6 ;  /* 0x0000000600067305 */ /* 0x000ee4000020f000 */
[----:B------:R-:W-:Y:S02]  /*9700*/  SHF.R.U64 R9, R4, UR4, R5 ;  /* 0x0000000404097c19 */ /* 0x000fe40008001205 */
[----:B-1----:R-:W-:-:S05]  /*9710*/  I2FP.F32.U32 R4, R14 ;  /* 0x0000000e00047245 */ /* 0x002fca0000201000 */
[----:B------:R-:W-:Y:S01]  /*9720*/  FMUL R22, R4, UR5 ;  /* 0x0000000504167c20 */ /* 0x000fe20008400000 */
[----:B------:R-:W-:Y:S01]  /*9730*/  SHF.R.U32.HI R4, RZ, UR4, R5 ;  /* 0x00000004ff047c19 */ /* 0x000fe20008011605 */
[----:B------:R-:W-:-:S03]  /*9740*/  ULDC UR4, c[0x0][0x658] ;  /* 0x0001960000047ab9 */ /* 0x000fc60000000800 */
[--C-:B------:R-:W-:Y:S01]  /*9750*/  SHF.R.U64 R20, R9, UR6, R4.reuse ;  /* 0x0000000609147c19 */ /* 0x100fe20008001204 */
[----:B------:R-:W1:Y:S01]  /*9760*/  F2I.U32.TRUNC.NTZ R22, R22 ;  /* 0x0000001600167305 */ /* 0x000e62000020f000 */
[----:B------:R-:W-:Y:S01]  /*9770*/  SHF.R.U32.HI R5, RZ, UR6, R4 ;  /* 0x00000006ff057c19 */ /* 0x000fe20008011604 */
[----:B---3--:R-:W-:-:S03]  /*9780*/  IMAD.MOV R6, RZ, RZ, -R6 ;  /* 0x000000ffff067224 */ /* 0x008fc600078e0a06 */
[----:B------:R-:W-:Y:S01]  /*9790*/  SHF.R.U64 R19, R20, UR4, R5 ;  /* 0x0000000414137c19 */ /* 0x000fe20008001205 */
[----:B--2---:R-:W-:Y:S01]  /*97a0*/  IMAD R15, R24, R6, R15 ;  /* 0x00000006180f7224 */ /* 0x004fe200078e020f */
[----:B------:R-:W-:-:S03]  /*97b0*/  SHF.R.U32.HI R23, RZ, UR4, R5 ;  /* 0x00000004ff177c19 */ /* 0x000fc60008011605 */
[----:B------:R-:W-:Y:S02]  /*97c0*/  IMAD.MOV.U32 R4, RZ, RZ, R19 ;  /* 0x000000ffff047224 */ /* 0x000fe400078e0013 */
[----:B------:R-:W-:Y:S01]  /*97d0*/  IMAD.MOV.U32 R5, RZ, RZ, R23 ;  /* 0x000000ffff057224 */ /* 0x000fe200078e0017 */
[----:B-1----:R-:W-:Y:S06]  /*97e0*/  @!P1 BRA `(.L_x_171) ;  /* 0x0000000000289947 */ /* 0x002fec0003800000 */
[----:B------:R-:W-:Y:S02]  /*97f0*/  ULDC UR4, c[0x0][0x64c] ;  /* 0x0001930000047ab9 */ /* 0x000fe40000000800 */
[----:B------:R-:W-:-:S05]  /*9800*/  IADD3 R5, P1, R19, UR4, RZ ;  /* 0x0000000413057c10 */ /* 0x000fca000ff3e0ff */
[----:B------:R-:W-:-:S04]  /*9810*/  IMAD.X R23, RZ, RZ, R23, P1 ;  /* 0x000000ffff177224 */ /* 0x000fc800008e0617 */
[----:B------:R-:W-:-:S04]  /*9820*/  IMAD.WIDE.U32 R6, R23, UR8, RZ ;  /* 0x0000000817067c25 */ /* 0x000fc8000f8e00ff */
[----:B------:R-:W-:-:S04]  /*9830*/  IMAD.WIDE.U32 R6, P1, R5, UR9, R6 ;  /* 0x0000000905067c25 */ /* 0x000fc8000f820006 */
[----:B------:R-:W-:-:S04]  /*9840*/  IMAD.WIDE.U32 R4, R5, UR8, RZ ;  /* 0x0000000805047c25 */ /* 0x000fc8000f8e00ff */
[----:B------:R-:W-:Y:S01]  /*9850*/  IMAD.MOV.U32 R4, RZ, RZ, R7 ;  /* 0x000000ffff047224 */ /* 0x000fe200078e0007 */
[----:B------:R-:W-:Y:S01]  /*9860*/  IADD3 RZ, P3, R5, R6, RZ ;  /* 0x0000000605ff7210 */ /* 0x000fe20007f7e0ff */
[----:B------:R-:W-:-:S04]  /*9870*/  IMAD.X R5, RZ, RZ, RZ, P1 ;  /* 0x000000ffff057224 */ /* 0x000fc800008e06ff */
[----:B------:R-:W-:-:S08]  /*9880*/  IMAD.WIDE.U32.X R4, R23, UR9, R4, P3 ;  /* 0x0000000917047c25 */ /* 0x000fd000098e0404 */
.L_x_171:
[----:B------:R-:W-:Y:S01]  /*9890*/  ISETP.NE.AND P1, PT, R2, 0x1, PT ;  /* 0x000000010200780c */ /* 0x000fe20003f25270 */
[----:B------:R-:W-:Y:S01]  /*98a0*/  ULDC UR4, c[0x0][0x648] ;  /* 0x0001920000047ab9 */ /* 0x000fe20000000800 */
[----:B------:R-:W-:Y:S01]  /*98b0*/  LOP3.LUT R20, R20, UR29, RZ, 0xc0, !PT ;  /* 0x0000001d14147c12 */ /* 0x000fe2000f8ec0ff */
[----:B------:R-:W-:Y:S01]  /*98c0*/  IMAD.MOV R22, RZ, RZ, -R22 ;  /* 0x000000ffff167224 */ /* 0x000fe200078e0a16 */
[----:B------:R-:W-:Y:S01]  /*98d0*/  SHF.R.U64 R5, R4, UR4, R5 ;  /* 0x0000000404057c19 */ /* 0x000fe20008001205 */
[----:B------:R-:W-:Y:S01]  /*98e0*/  ULDC UR4, c[0x0][0x638] ;  /* 0x00018e0000047ab9 */ /* 0x000fe20000000800 */
[----:B------:R-:W-:Y:S01]  /*98f0*/  LOP3.LUT R6, R9, UR13, RZ, 0xc0, !PT ;  /* 0x0000000d09067c12 */ /* 0x000fe2000f8ec0ff */
[----:B------:R-:W-:Y:S02]  /*9900*/  ULDC UR5, c[0x0][0x610] ;  /* 0x0001840000057ab9 */ /* 0x000fe40000000800 */
[----:B------:R-:W-:Y:S02]  /*9910*/  IMAD.MOV R4, RZ, RZ, -R5 ;  /* 0x000000ffff047224 */ /* 0x000fe400078e0a05 */
[----:B------:R-:W-:-:S02]  /*9920*/  IMAD R20, R5, UR21, R20 ;  /* 0x0000001505147c24 */ /* 0x000fc4000f8e0214 */
[----:B0-----:R-:W-:Y:S02]  /*9930*/  @P1 IMAD R15, R21, R22, R14 ;  /* 0x00000016150f1224 */ /* 0x001fe400078e020e */
[----:B------:R-:W-:Y:S01]  /*9940*/  IMAD R19, R4, UR4, R19 ;  /* 0x0000000404137c24 */ /* 0x000fe2000f8e0213 */
[----:B------:R-:W-:Y:S01]  /*9950*/  ULDC UR4, c[0x0][0x600] ;  /* 0x0001800000047ab9 */ /* 0x000fe20000000800 */
[----:B------:R-:W-:Y:S02]  /*9960*/  IMAD R15, R20, UR5, R15 ;  /* 0x00000005140f7c24 */ /* 0x000fe4000f8e020f */
[----:B------:R-:W-:Y:S02]  /*9970*/  IMAD R6, R19, UR4, R6 ;  /* 0x0000000413067c24 */ /* 0x000fe4000f8e0206 */
[----:B------:R-:W-:-:S03]  /*9980*/  IMAD.MOV.U32 R4, RZ, RZ, 0x1 ;  /* 0x00000001ff047424 */ /* 0x000fc600078e00ff */
[----:B------:R-:W-:Y:S02]  /*9990*/  SEL R20, R6, R15, !P1 ;  /* 0x0000000f06147207 */ /* 0x000fe40004800000 */
[----:B------:R-:W-:-:S07]  /*99a0*/  SEL R19, R15, R6, !P1 ;  /* 0x000000060f137207 */ /* 0x000fce0004800000 */
.L_x_169:
[----:B------:R-:W-:Y:S05]  /*99b0*/  BSYNC B1 ;  /* 0x0000000000017941 */ /* 0x000fea0003800000 */
.L_x_168:
[----:B------:R-:W-:-:S13]  /*99c0*/  LOP3.LUT P1, RZ, R4, 0xff, RZ, 0xc0, !PT ;  /* 0x000000ff04ff7812 */ /* 0x000fda000782c0ff */
[----:B------:R-:W-:Y:S05]  /*99d0*/  @P1 BRA `(.L_x_172) ;  /* 0xfffffff000bc1947 */ /* 0x000fea000383ffff */
[----:B------:R-:W-:Y:S05]  /*99e0*/  BSYNC B0 ;  /* 0x0000000000007941 */ /* 0x000fea0003800000 */
.L_x_160:
[----:B------:R-:W-:-:S03]  /*99f0*/  UMOV UR4, 0xffffffff ;  /* 0xffffffff00047882 */ /* 0x000fc60000000000 */
[----:B------:R-:W-:Y:S05]  /*9a00*/  BRA.DIV UR4, `(.L_x_173) ;  /* 0x0000000604847947 */ /* 0x000fea000b800000 */
[----:B------:R-:W-:-:S13]  /*9a10*/  ELECT P6, URZ, PT ;  /* 0x00000000003f782f */ /* 0x000fda00038c0000 */
.L_x_190:
[----:B------:R-:W-:Y:S04]  /*9a20*/  BSSY B0, `(.L_x_174) ;  /* 0x0000046000007945 */ /* 0x000fe80003800000 */
[----:B------:R-:W-:Y:S05]  /*9a30*/  @!P6 BRA `(.L_x_175) ;  /* 0x000000040010e947 */ /* 0x000fea0003800000 */
[----:B------:R-:W-:-:S04]  /*9a40*/  LOP3.LUT R18, R18, 0x2, RZ, 0xfc, !PT ;  /* 0x0000000212127812 */ /* 0x000fc800078efcff */
[----:B------:R-:W-:-:S13]  /*9a50*/  ISETP.NE.AND P0, PT, R18, 0x3, PT ;  /* 0x000000031200780c */ /* 0x000fda0003f05270 */
[----:B------:R-:W-:Y:S05]  /*9a60*/  @!P0 BRA `(.L_x_176) ;  /* 0x0000000000048947 */ /* 0x000fea0003800000 */
[----:B------:R-:W-:Y:S01]  /*9a70*/  BPT.TRAP 0x1 ;  /* 0x000000040000795c */ /* 0x000fe20000300000 */
.L_x_176:
[----:B------:R-:W0:Y:S01]  /*9a80*/  S2R R3, SR_CgaCtaId ;  /* 0x0000000000037919 */ /* 0x000e220000008800 */
[----:B------:R-:W-:-:S04]  /*9a90*/  MOV R2, 0x400 ;  /* 0x0000040000027802 */ /* 0x000fc80000000f00 */
[----:B0-----:R-:W-:Y:S02]  /*9aa0*/  LEA R3, R3, R2, 0x18 ;  /* 0x0000000203037211 */ /* 0x001fe400078ec0ff */
[----:B------:R-:W-:-:S03]  /*9ab0*/  SHF.L.U32 R2, R0, 0x1f, RZ ;  /* 0x0000001f00027819 */ /* 0x000fc600000006ff */
[----:B------:R-:W-:-:S04]  /*9ac0*/  VIADD R3, R3, 0x38 ;  /* 0x0000003803037836 */ /* 0x000fc80000000000 */
[C---:B------:R-:W-:Y:S02]  /*9ad0*/  IMAD R7, R12.reuse, 0x8, R3 ;  /* 0x000000080c077824 */ /* 0x040fe400078e0203 */
[----:B------:R-:W-:Y:S02]  /*9ae0*/  VIADD R12, R12, 0x1 ;  /* 0x000000010c0c7836 */ /* 0x000fe40000000000 */
[----:B------:R-:W0:Y:S03]  /*9af0*/  SYNCS.PHASECHK.TRANS64.TRYWAIT P0, [R7+URZ], R2 ;  /* 0x00000002070075a7 */ /* 0x000e26000800017f */
[----:B------:R-:W-:-:S04]  /*9b00*/  ISETP.NE.AND P1, PT, R12, 0x7, PT ;  /* 0x000000070c00780c */ /* 0x000fc80003f25270 */
[----:B------:R-:W-:Y:S02]  /*9b10*/  SEL R5, RZ, 0x1, P1 ;  /* 0x00000001ff057807 */ /* 0x000fe40000800000 */
[----:B------:R-:W-:Y:S02]  /*9b20*/  SEL R12, R12, RZ, P1 ;  /* 0x000000ff0c0c7207 */ /* 0x000fe40000800000 */
[----:B------:R-:W-:-:S03]  /*9b30*/  LOP3.LUT R5, R0, R5, RZ, 0x3c, !PT ;  /* 0x0000000500057212 */ /* 0x000fc600078e3cff */
[----:B------:R-:W-:Y:S01]  /*9b40*/  IMAD R9, R12, 0x8, R3 ;  /* 0x000000080c097824 */ /* 0x000fe200078e0203 */
[----:B------:R-:W-:Y:S01]  /*9b50*/  SHF.L.U32 R4, R5, 0x1f, RZ ;  /* 0x0000001f05047819 */ /* 0x000fe200000006ff */
[----:B0-----:R-:W-:Y:S06]  /*9b60*/  @!P0 BRA `(.L_x_177) ;  /* 0x00000004004c8947 */ /* 0x001fec0003800000 */
.L_x_191:
[----:B------:R-:W1:Y:S01]  /*9b70*/  SYNCS.PHASECHK.TRANS64.TRYWAIT P0, [R9+URZ], R4 ;  /* 0x00000004090075a7 */ /* 0x000e62000800017f */
[----:B------:R-:W-:-:S05]  /*9b80*/  VIADD R0, R12, 0x1 ;  /* 0x000000010c007836 */ /* 0x000fca0000000000 */
[----:B------:R-:W-:-:S04]  /*9b90*/  ISETP.NE.AND P1, PT, R0, 0x7, PT ;  /* 0x000000070000780c */ /* 0x000fc80003f25270 */
[----:B0-----:R-:W-:Y:S02]  /*9ba0*/  SEL R2, RZ, 0x1, P1 ;  /* 0x00000001ff027807 */ /* 0x001fe40000800000 */
[----:B------:R-:W-:Y:S02]  /*9bb0*/  SEL R0, R0, RZ, P1 ;  /* 0x000000ff00007207 */ /* 0x000fe40000800000 */
[----:B------:R-:W-:-:S03]  /*9bc0*/  LOP3.LUT R7, R5, R2, RZ, 0x3c, !PT ;  /* 0x0000000205077212 */ /* 0x000fc600078e3cff */
[----:B------:R-:W-:Y:S01]  /*9bd0*/  IMAD R6, R0, 0x8, R3 ;  /* 0x0000000800067824 */ /* 0x000fe200078e0203 */
[----:B------:R-:W-:Y:S01]  /*9be0*/  SHF.L.U32 R5, R7, 0x1f, RZ ;  /* 0x0000001f07057819 */ /* 0x000fe200000006ff */
[----:B-1----:R-:W-:Y:S06]  /*9bf0*/  @!P0 BRA `(.L_x_178) ;  /* 0x00000004003c8947 */ /* 0x002fec0003800000 */
.L_x_192:
[----:B------:R-:W1:Y:S01]  /*9c00*/  SYNCS.PHASECHK.TRANS64.TRYWAIT P0, [R6+URZ], R5 ;  /* 0x00000005060075a7 */ /* 0x000e62000800017f */
[----:B------:R-:W-:-:S05]  /*9c10*/  VIADD R0, R0, 0x1 ;  /* 0x0000000100007836 */ /* 0x000fca0000000000 */
[----:B------:R-:W-:-:S04]  /*9c20*/  ISETP.NE.AND P1, PT, R0, 0x7, PT ;  /* 0x000000070000780c */ /* 0x000fc80003f25270 */
[----:B------:R-:W-:Y:S02]  /*9c30*/  SEL R2, RZ, 0x1, P1 ;  /* 0x00000001ff027807 */ /* 0x000fe40000800000 */
[----:B------:R-:W-:Y:S02]  /*9c40*/  SEL R0, R0, RZ, P1 ;  /* 0x000000ff00007207 */ /* 0x000fe40000800000 */
[----:B------:R-:W-:-:S03]  /*9c50*/  LOP3.LUT R7, R7, R2, RZ, 0x3c, !PT ;  /* 0x0000000207077212 */ /* 0x000fc600078e3cff */
[----:B0-----:R-:W-:Y:S01]  /*9c60*/  IMAD R9, R0, 0x8, R3 ;  /* 0x0000000800097824 */ /* 0x001fe200078e0203 */
[----:B------:R-:W-:Y:S01]  /*9c70*/  SHF.L.U32 R4, R7, 0x1f, RZ ;  /* 0x0000001f07047819 */ /* 0x000fe200000006ff */
[----:B-1----:R-:W-:Y:S06]  /*9c80*/  @!P0 BRA `(.L_x_179) ;  /* 0x00000004002c8947 */ /* 0x002fec0003800000 */
.L_x_193:
        /* <DEDUP_REMOVED lines=9> */
.L_x_194:
        /* <DEDUP_REMOVED lines=9> */
.L_x_195:
[----:B------:R-:W1:Y:S01]  /*9db0*/  SYNCS.PHASECHK.TRANS64.TRYWAIT P0, [R9+URZ], R4 ;  /* 0x00000004090075a7 */ /* 0x000e62000800017f */
[----:B------:R-:W-:-:S05]  /*9dc0*/  VIADD R0, R0, 0x1 ;  /* 0x0000000100007836 */ /* 0x000fca0000000000 */
[----:B------:R-:W-:-:S04]  /*9dd0*/  ISETP.NE.AND P1, PT, R0, 0x7, PT ;  /* 0x000000070000780c */ /* 0x000fc80003f25270 */
[----:B------:R-:W-:Y:S02]  /*9de0*/  SEL R2, RZ, 0x1, P1 ;  /* 0x00000001ff027807 */ /* 0x000fe40000800000 */
[----:B------:R-:W-:Y:S02]  /*9df0*/  SEL R0, R0, RZ, P1 ;  /* 0x000000ff00007207 */ /* 0x000fe40000800000 */
[----:B------:R-:W-:Y:S01]  /*9e00*/  LOP3.LUT R2, R7, R2, RZ, 0x3c, !PT ;  /* 0x0000000207027212 */ /* 0x000fe200078e3cff */
[----:B-1----:R-:W-:Y:S06]  /*9e10*/  @!P0 BRA `(.L_x_182) ;  /* 0x0000000400048947 */ /* 0x002fec0003800000 */
.L_x_196:
[----:B------:R-:W-:Y:S01]  /*9e20*/  IMAD R3, R0, 0x8, R3 ;  /* 0x0000000800037824 */ /* 0x000fe200078e0203 */
[----:B------:R-:W-:-:S07]  /*9e30*/  SHF.L.U32 R0, R2, 0x1f, RZ ;  /* 0x0000001f02007819 */ /* 0x000fce00000006ff */
.L_x_183:
[----:B--2---:R2:W3:Y:S02]  /*9e40*/  SYNCS.PHASECHK.TRANS64.TRYWAIT P0, [R3+URZ], R0 ;  /* 0x00000000030075a7 */ /* 0x0044e4000800017f */
[----:B---3--:R-:W-:Y:S05]  /*9e50*/  @!P0 NANOSLEEP.SYNCS 0x989680 ;  /* 0x009896800000895d */ /* 0x008fea0003900000 */
[----:B------:R-:W3:Y:S02]  /*9e60*/  @!P0 SYNCS.PHASECHK.TRANS64 P0, [R3+URZ], R0 ;  /* 0x00000000030085a7 */ /* 0x000ee4000800007f */
[----:B---3--:R-:W-:Y:S05]  /*9e70*/  @!P0 BRA `(.L_x_183) ;  /* 0xfffffffc00f08947 */ /* 0x008fea000383ffff */
.L_x_175:
[----:B------:R-:W-:Y:S05]  /*9e80*/  BSYNC B0 ;  /* 0x0000000000007941 */ /* 0x000fea0003800000 */
.L_x_174:
[----:B------:R-:W-:Y:S05]  /*9e90*/  EXIT ;  /* 0x000000000000794d */ /* 0x000fea0003800000 */
.L_x_17:
[----:B-1----:R1:W2:Y:S02]  /*9ea0*/  SYNCS.PHASECHK.TRANS64.TRYWAIT P1, [R3+URZ], R0 ;  /* 0x00000000030075a7 */ /* 0x0022a4000802017f */
[----:B--2---:R-:W-:Y:S05]  /*9eb0*/  @!P1 NANOSLEEP.SYNCS 0x989680 ;  /* 0x009896800000995d */ /* 0x004fea0003900000 */
[----:B------:R-:W2:Y:S02]  /*9ec0*/  @!P1 SYNCS.PHASECHK.TRANS64 P1, [R3+URZ], R0 ;  /* 0x00000000030095a7 */ /* 0x000ea4000802007f */
[----:B--2---:R-:W-:Y:S05]  /*9ed0*/  @!P1 BRA `(.L_x_17) ;  /* 0xfffffffc00f09947 */ /* 0x004fea000383ffff */
[----:B------:R-:W-:Y:S05]  /*9ee0*/  BRA `(.L_x_16) ;  /* 0xffffff7400987947 */ /* 0x000fea000383ffff */
.L_x_22:
[----:B-1----:R-:W-:-:S04]  /*9ef0*/  IMAD.U32 R4, RZ, RZ, UR4 ;  /* 0x00000004ff047e24 */ /* 0x002fc8000f8e00ff */
[----:B------:R1:W2:Y:S03]  /*9f00*/  SYNCS.PHASECHK.TRANS64.TRYWAIT P1, [R4+URZ], R3 ;  /* 0x00000003040075a7 */ /* 0x0002a6000802017f */
[----:B--2---:R-:W-:Y:S05]  /*9f10*/  @!P1 NANOSLEEP.SYNCS 0x989680 ;  /* 0x009896800000995d */ /* 0x004fea0003900000 */
[----:B------:R-:W2:Y:S02]  /*9f20*/  @!P1 SYNCS.PHASECHK.TRANS64 P1, [R4+URZ], R3 ;  /* 0x00000003040095a7 */ /* 0x000ea4000802007f */
[----:B--2---:R-:W-:Y:S05]  /*9f30*/  @!P1 BRA `(.L_x_22) ;  /* 0xfffffffc00ec9947 */ /* 0x004fea000383ffff */
[----:B------:R-:W-:Y:S05]  /*9f40*/  BRA `(.L_x_21) ;  /* 0xffffff84003c7947 */ /* 0x000fea000383ffff */
.L_x_161:
[----:B------:R-:W-:Y:S01]  /*9f50*/  BSSY B1, `(.L_x_184) ;  /* 0x0000006000017945 */ /* 0x000fe20003800000 */
[----:B------:R-:W-:-:S07]  /*9f60*/  IMAD.MOV.U32 R15, RZ, RZ, -0x1 ;  /* 0xffffffffff0f7424 */ /* 0x000fce00078e00ff */
[----:B------:R-:W-:Y:S05]  /*9f70*/  WARPSYNC.COLLECTIVE R15, `(.L_x_185) ;  /* 0x000000000f0c7348 */ /* 0x000fea0003c00000 */
[----:B------:R-:W-:Y:S02]  /*9f80*/  ELECT P6, UR62, PT ;  /* 0x00000000003e782f */ /* 0x000fe400038c0000 */
[----:B------:R-:W-:Y:S01]  /*9f90*/  MOV R14, UR62 ;  /* 0x0000003e000e7c02 */ /* 0x000fe20008000f00 */
[----:B------:R-:W-:Y:S10]  /*9fa0*/  ENDCOLLECTIVE ;  /* 0x000000000000791b */ /* 0x000ff40003800000 */
.L_x_185:
[----:B------:R-:W-:Y:S05]  /*9fb0*/  BSYNC B1 ;  /* 0x0000000000017941 */ /* 0x000fea0003800000 */
.L_x_184:
[----:B------:R-:W-:Y:S05]  /*9fc0*/  BRA `(.L_x_186) ;  /* 0xffffffec004c7947 */ /* 0x000fea000383ffff */
.L_x_164:
[----:B0-----:R0:W1:Y:S02]  /*9fd0*/  SYNCS.PHASECHK.TRANS64.TRYWAIT P1, [R14+URZ+0x38], R7 ;  /* 0x000038070e0075a7 */ /* 0x001064000802017f */
[----:B-1----:R-:W-:Y:S05]  /*9fe0*/  @!P1 NANOSLEEP.SYNCS 0x989680 ;  /* 0x009896800000995d */ /* 0x002fea0003900000 */
[----:B------:R-:W1:Y:S02]  /*9ff0*/  @!P1 SYNCS.PHASECHK.TRANS64 P1, [R14+URZ+0x38], R7 ;  /* 0x000038070e0095a7 */ /* 0x000e64000802007f */
[----:B-1----:R-:W-:Y:S05]  /*a000*/  @!P1 BRA `(.L_x_164) ;  /* 0xfffffffc00f09947 */ /* 0x002fea000383ffff */
[----:B------:R-:W-:Y:S05]  /*a010*/  BRA `(.L_x_187) ;  /* 0xffffffec00807947 */ /* 0x000fea000383ffff */
.L_x_173:
[----:B------:R-:W-:Y:S01]  /*a020*/  BSSY B0, `(.L_x_188) ;  /* 0x0000006000007945 */ /* 0x000fe20003800000 */
[----:B------:R-:W-:-:S07]  /*a030*/  IMAD.MOV.U32 R15, RZ, RZ, -0x1 ;  /* 0xffffffffff0f7424 */ /* 0x000fce00078e00ff */
[----:B------:R-:W-:Y:S05]  /*a040*/  WARPSYNC.COLLECTIVE R15, `(.L_x_189) ;  /* 0x000000000f0c7348 */ /* 0x000fea0003c00000 */
[----:B------:R-:W-:Y:S02]  /*a050*/  ELECT P6, UR62, PT ;  /* 0x00000000003e782f */ /* 0x000fe400038c0000 */
[----:B------:R-:W-:Y:S01]  /*a060*/  MOV R14, UR62 ;  /* 0x0000003e000e7c02 */ /* 0x000fe20008000f00 */
[----:B------:R-:W-:Y:S10]  /*a070*/  ENDCOLLECTIVE ;  /* 0x000000000000791b */ /* 0x000ff40003800000 */
.L_x_189:
[----:B------:R-:W-:Y:S05]  /*a080*/  BSYNC B0 ;  /* 0x0000000000007941 */ /* 0x000fea0003800000 */
.L_x_188:
[----:B------:R-:W-:Y:S05]  /*a090*/  BRA `(.L_x_190) ;  /* 0xfffffff800607947 */ /* 0x000fea000383ffff */
.L_x_177:
[----:B0-----:R0:W1:Y:S02]  /*a0a0*/  SYNCS.PHASECHK.TRANS64.TRYWAIT P0, [R7+URZ], R2 ;  /* 0x00000002070075a7 */ /* 0x001064000800017f */
[----:B-1----:R-:W-:Y:S05]  /*a0b0*/  @!P0 NANOSLEEP.SYNCS 0x989680 ;  /* 0x009896800000895d */ /* 0x002fea0003900000 */
[----:B------:R-:W1:Y:S02]  /*a0c0*/  @!P0 SYNCS.PHASECHK.TRANS64 P0, [R7+URZ], R2 ;  /* 0x00000002070085a7 */ /* 0x000e64000800007f */
[----:B-1----:R-:W-:Y:S05]  /*a0d0*/  @!P0 BRA `(.L_x_177) ;  /* 0xfffffffc00f08947 */ /* 0x002fea000383ffff */
[----:B------:R-:W-:Y:S05]  /*a0e0*/  BRA `(.L_x_191) ;  /* 0xfffffff800a07947 */ /* 0x000fea000383ffff */
.L_x_178:
[----:B0-----:R0:W1:Y:S02]  /*a0f0*/  SYNCS.PHASECHK.TRANS64.TRYWAIT P0, [R9+URZ], R4 ;  /* 0x00000004090075a7 */ /* 0x001064000800017f */
[----:B-1----:R-:W-:Y:S05]  /*a100*/  @!P0 NANOSLEEP.SYNCS 0x989680 ;  /* 0x009896800000895d */ /* 0x002fea0003900000 */
[----:B------:R-:W1:Y:S02]  /*a110*/  @!P0 SYNCS.PHASECHK.TRANS64 P0, [R9+URZ], R4 ;  /* 0x00000004090085a7 */ /* 0x000e64000800007f */
[----:B-1----:R-:W-:Y:S05]  /*a120*/  @!P0 BRA `(.L_x_178) ;  /* 0xfffffffc00f08947 */ /* 0x002fea000383ffff */
[----:B------:R-:W-:Y:S05]  /*a130*/  BRA `(.L_x_192) ;  /* 0xfffffff800b07947 */ /* 0x000fea000383ffff */
.L_x_179:
[----:B0-----:R0:W1:Y:S02]  /*a140*/  SYNCS.PHASECHK.TRANS64.TRYWAIT P0, [R6+URZ], R5 ;  /* 0x00000005060075a7 */ /* 0x001064000800017f */
[----:B-1----:R-:W-:Y:S05]  /*a150*/  @!P0 NANOSLEEP.SYNCS 0x989680 ;  /* 0x009896800000895d */ /* 0x002fea0003900000 */
[----:B------:R-:W1:Y:S02]  /*a160*/  @!P0 SYNCS.PHASECHK.TRANS64 P0, [R6+URZ], R5 ;  /* 0x00000005060085a7 */ /* 0x000e64000800007f */
[----:B-1----:R-:W-:Y:S05]  /*a170*/  @!P0 BRA `(.L_x_179) ;  /* 0xfffffffc00f08947 */ /* 0x002fea000383ffff */
[----:B------:R-:W-:Y:S05]  /*a180*/  BRA `(.L_x_193) ;  /* 0xfffffff800c07947 */ /* 0x000fea000383ffff */
.L_x_180:
[----:B0-----:R0:W1:Y:S02]  /*a190*/  SYNCS.PHASECHK.TRANS64.TRYWAIT P0, [R9+URZ], R4 ;  /* 0x00000004090075a7 */ /* 0x001064000800017f */
[----:B-1----:R-:W-:Y:S05]  /*a1a0*/  @!P0 NANOSLEEP.SYNCS 0x989680 ;  /* 0x009896800000895d */ /* 0x002fea0003900000 */
[----:B------:R-:W1:Y:S02]  /*a1b0*/  @!P0 SYNCS.PHASECHK.TRANS64 P0, [R9+URZ], R4 ;  /* 0x00000004090085a7 */ /* 0x000e64000800007f */
[----:B-1----:R-:W-:Y:S05]  /*a1c0*/  @!P0 BRA `(.L_x_180) ;  /* 0xfffffffc00f08947 */ /* 0x002fea000383ffff */
[----:B------:R-:W-:Y:S05]  /*a1d0*/  BRA `(.L_x_194) ;  /* 0xfffffff800d07947 */ /* 0x000fea000383ffff */
.L_x_181:
[----:B0-----:R0:W1:Y:S02]  /*a1e0*/  SYNCS.PHASECHK.TRANS64.TRYWAIT P0, [R6+URZ], R5 ;  /* 0x00000005060075a7 */ /* 0x001064000800017f */
[----:B-1----:R-:W-:Y:S05]  /*a1f0*/  @!P0 NANOSLEEP.SYNCS 0x989680 ;  /* 0x009896800000895d */ /* 0x002fea0003900000 */
[----:B------:R-:W1:Y:S02]  /*a200*/  @!P0 SYNCS.PHASECHK.TRANS64 P0, [R6+URZ], R5 ;  /* 0x00000005060085a7 */ /* 0x000e64000800007f */
[----:B-1----:R-:W-:Y:S05]  /*a210*/  @!P0 BRA `(.L_x_181) ;  /* 0xfffffffc00f08947 */ /* 0x002fea000383ffff */
[----:B------:R-:W-:Y:S05]  /*a220*/  BRA `(.L_x_195) ;  /* 0xfffffff800e07947 */ /* 0x000fea000383ffff */
.L_x_182:
[----:B-1----:R1:W2:Y:S02]  /*a230*/  SYNCS.PHASECHK.TRANS64.TRYWAIT P0, [R9+URZ], R4 ;  /* 0x00000004090075a7 */ /* 0x0022a4000800017f */
[----:B--2---:R-:W-:Y:S05]  /*a240*/  @!P0 NANOSLEEP.SYNCS 0x989680 ;  /* 0x009896800000895d */ /* 0x004fea0003900000 */
[----:B------:R-:W2:Y:S02]  /*a250*/  @!P0 SYNCS.PHASECHK.TRANS64 P0, [R9+URZ], R4 ;  /* 0x00000004090085a7 */ /* 0x000ea4000800007f */
[----:B--2---:R-:W-:Y:S05]  /*a260*/  @!P0 BRA `(.L_x_182) ;  /* 0xfffffffc00f08947 */ /* 0x004fea000383ffff */
[----:B------:R-:W-:Y:S05]  /*a270*/  BRA `(.L_x_196) ;  /* 0xfffffff800e87947 */ /* 0x000fea000383ffff */
.L_x_197:
[----:B------:R-:W-:-:S00]  /*a280*/  BRA `(.L_x_197) ;  /* 0xfffffffc00fc7947 */ /* 0x000fc0000383ffff */
[----:B------:R-:W-:-:S00]  /*a290*/  NOP ;  /* 0x0000000000007918 */ /* 0x000fc00000000000 */
        /* <DEDUP_REMOVED lines=14> */
.L_x_198:


//--------------------- .nv.global.init           --------------------------
	.section	.nv.global.init,"aw",@progbits
.nv.global.init:
	.type		$str$22,@object
	.size		$str$22,($str$23 - $str$22)
$str$22:
        /*0000*/ 	.byte	0x6b, 0x5f, 0x74, 0x69, 0x6c, 0x65, 0x5f, 0x63, 0x6f, 0x75, 0x6e, 0x74, 0x20, 0x3e, 0x3d, 0x20
        /*0010*/ 	.byte	0x31, 0x00
	.type		$str$23,@object
	.size		$str$23,(__unnamed_1 - $str$23)
$str$23:
        /*0012*/ 	.byte	0x2f, 0x74, 0x6d, 0x70, 0x2f, 0x63, 0x75, 0x74, 0x6c, 0x61, 0x73, 0x73, 0x5f, 0x73, 0x77, 0x65
        /*0022*/ 	.byte	0x65, 0x70, 0x5f, 0x73, 0x72, 0x63, 0x2f, 0x69, 0x6e, 0x63, 0x6c, 0x75, 0x64, 0x65, 0x2f, 0x63
        /*0032*/ 	.byte	0x75, 0x74, 0x6c, 0x61, 0x73, 0x73, 0x2f, 0x67, 0x65, 0x6d, 0x6d, 0x2f, 0x63, 0x6f, 0x6c, 0x6c
        /*0042*/ 	.byte	0x65, 0x63, 0x74, 0x69, 0x76, 0x65, 0x2f, 0x73, 0x6d, 0x39, 0x30, 0x5f, 0x6d, 0x6d, 0x61, 0x5f
        /*0052*/ 	.byte	0x74, 0x6d, 0x61, 0x5f, 0x67, 0x6d, 0x6d, 0x61, 0x5f, 0x73, 0x73, 0x5f, 0x77, 0x61, 0x72, 0x70
        /*0062*/ 	.byte	0x73, 0x70, 0x65, 0x63, 0x69, 0x61, 0x6c, 0x69, 0x7a, 0x65, 0x64, 0x2e, 0x68, 0x70, 0x70, 0x00
	.type		__unnamed_1,@object
	.size		__unnamed_1,(.L_0 - __unnamed_1)
__unnamed_1:
        /*0072*/ 	.byte	0x76, 0x6f, 0x69, 0x64, 0x20, 0x63, 0x75, 0x74, 0x6c, 0x61, 0x73, 0x73, 0x3a, 0x3a, 0x67, 0x65
        /* <DEDUP_REMOVED lines=176> */
        /*0b82*/ 	.byte	0x74, 0x65, 0x3a, 0x3a, 0x69, 0x64, 0x65, 0x6e, 0x74, 0x69, 0x74, 0x79, 0x5d, 0x00
.L_0:


//--------------------- .nv.shared._ZN7cutlass13device_kernelINS_4gemm6kernel13GemmUniversalIN4cute5tupleIJiiiiEEENS1_10collective13CollectiveMmaINS1_34MainloopSm90TmaGmmaWarpSpecializedILi7ENS5_IJNS4_1CILi1EEESB_SB_EEENS1_35KernelTmaWarpSpecializedCooperativeEEENS5_IJNSA_ILi256EEENSA_ILi64EEENSA_ILi128EEEEEENS_10tfloat32_tENS5_IJlSB_lEEESJ_SK_NS4_8TiledMMAINS4_8MMA_AtomIJNS4_4SM904GMMA29MMA_64x64x8_F32TF32TF32_SS_TNILNSO_7ScaleInE1ELSQ_1EEEEEENS4_6LayoutINS5_IJNSA_ILi2EEESB_SB_EEENS5_IJSB_NSA_ILi0EEESW_EEEEENS5_IJNS4_10UnderscoreESZ_SZ_EEEEENS4_13SM90_TMA_LOADENS4_14ComposedLayoutINS4_7SwizzleILi3ELi4ELi3EEENS4_18smem_ptr_flag_bitsILi32EEENST_INS5_IJNSA_ILi8EEENSA_ILi32EEEEEENS5_IJS19_SB_EEEEEEEvNS4_8identityES12_S1D_vS1E_EENS_8epilogue10collective6detail29Sm90TmaWarpSpecializedAdapterINS1H_15DefaultEpilogueISJ_SK_SK_NS1G_6thread17LinearCombinationISJ_Li1EffLNS1L_9ScaleType4KindE0ELNS_15FloatRoundStyleE2ESJ_EENS1_15EpilogueDefaultEEEEEvvEEEEvNT_6ParamsE --------------------------
	.section	.nv.shared._ZN7cutlass13device_kernelINS_4gemm6kernel13GemmUniversalIN4cute5tupleIJiiiiEEENS1_10collective13CollectiveMmaINS1_34MainloopSm90TmaGmmaWarpSpecializedILi7ENS5_IJNS4_1CILi1EEESB_SB_EEENS1_35KernelTmaWarpSpecializedCooperativeEEENS5_IJNSA_ILi256EEENSA_ILi64EEENSA_ILi128EEEEEENS_10tfloat32_tENS5_IJlSB_lEEESJ_SK_NS4_8TiledMMAINS4_8MMA_AtomIJNS4_4SM904GMMA29MMA_64x64x8_F32TF32TF32_SS_TNILNSO_7ScaleInE1ELSQ_1EEEEEENS4_6LayoutINS5_IJNSA_ILi2EEESB_SB_EEENS5_IJSB_NSA_ILi0EEESW_EEEEENS5_IJNS4_10UnderscoreESZ_SZ_EEEEENS4_13SM90_TMA_LOADENS4_14ComposedLayoutINS4_7SwizzleILi3ELi4ELi3EEENS4_18smem_ptr_flag_bitsILi32EEENST_INS5_IJNSA_ILi8EEENSA_ILi32EEEEEENS5_IJS19_SB_EEEEEEEvNS4_8identityES12_S1D_vS1E_EENS_8epilogue10collective6detail29Sm90TmaWarpSpecializedAdapterINS1H_15DefaultEpilogueISJ_SK_SK_NS1G_6thread17LinearCombinationISJ_Li1EffLNS1L_9ScaleType4KindE0ELNS_15FloatRoundStyleE2ESJ_EENS1_15EpilogueDefaultEEEEEvvEEEEvNT_6ParamsE,"aw",@nobits
	.sectionflags	@""
	.align	16
	.zero		1024


//--------------------- .nv.shared.reserved.0     --------------------------
	.section	.nv.shared.reserved.0,"aw",@nobits
	.weak		__nv_reservedSMEM_offset_0_alias
	.size		__nv_reservedSMEM_offset_0_alias, 0, 0
	.other		__nv_reservedSMEM_offset_0_alias,@"STO_CUDA_RESERVED_SHARED STV_DEFAULT"
__nv_reservedSMEM_offset_0_alias:
	.zero		0


//--------------------- .nv.global                --------------------------
	.section	.nv.global,"aw",@nobits
.nv.global:
	.type		_ZN40_INTERNAL_0da6dcca_4_k_cu_86bc3695_233844cute1_E,@object
	.size		_ZN40_INTERNAL_0da6dcca_4_k_cu_86bc3695_233844cute1_E,(_ZN40_INTERNAL_0da6dcca_4_k_cu_86bc3695_233844cuda3std3__45__cpo6cbeginE - _ZN40_INTERNAL_0da6dcca_4_k_cu_86bc3695_233844cute1_E)
_ZN40_INTERNAL_0da6dcca_4_k_cu_86bc3695_233844cute1_E:
	.zero		1
	.type		_ZN40_INTERNAL_0da6dcca_4_k_cu_86bc3695_233844cuda3std3__45__cpo6cbeginE,@object
	.size		_ZN40_INTERNAL_0da6dcca_4_k_cu_86bc3695_233844cuda3std3__45__cpo6cbeginE,(_ZN40_INTERNAL_0da6dcca_4_k_cu_86bc3695_233844cuda3std3__48in_placeE - _ZN40_INTERNAL_0da6dcca_4_k_cu_86bc3695_233844cuda3std3__45__cpo6cbeginE)
_ZN40_INTERNAL_0da6dcca_4_k_cu_86bc3695_233844cuda3std3__45__cpo6cbeginE:
	.zero		1
	.type		_ZN40_INTERNAL_0da6dcca_4_k_cu_86bc3695_233844cuda3std3__48in_placeE,@object
	.size		_ZN40_INTERNAL_0da6dcca_4_k_cu_86bc3695_233844cuda3std3__48in_placeE,(_ZN40_INTERNAL_0da6dcca_4_k_cu_86bc3695_233844cuda3std6ranges3__45__cpo9iter_moveE - _ZN40_INTERNAL_0da6dcca_4_k_cu_86bc3695_233844cuda3std3__48in_placeE)
_ZN40_INTERNAL_0da6dcca_4_k_cu_86bc3695_233844cuda3std3__48in_placeE:
	.zero		1
	.type		_ZN40_INTERNAL_0da6dcca_4_k_cu_86bc3695_233844cuda3std6ranges3__45__cpo9iter_moveE,@object
	.size		_ZN40_INTERNAL_0da6dcca_4_k_cu_86bc3695_233844cuda3std6ranges3__45__cpo9iter_moveE,(_ZN40_INTERNAL_0da6dcca_4_k_cu_86bc3695_233844cuda3std3__45__cpo5beginE - _ZN40_INTERNAL_0da6dcca_4_k_cu_86bc3695_233844cuda3std6ranges3__45__cpo9iter_moveE)
_ZN40_INTERNAL_0da6dcca_4_k_cu_86bc3695_233844cuda3std6ranges3__45__cpo9iter_moveE:
	.zero		1
	.type		_ZN40_INTERNAL_0da6dcca_4_k_cu_86bc3695_233844cuda3std3__45__cpo5beginE,@object
	.size		_ZN40_INTERNAL_0da6dcca_4_k_cu_86bc3695_233844cuda3std3__45__cpo5beginE,(_ZN40_INTERNAL_0da6dcca_4_k_cu_86bc3695_233844cuda3std3__442_GLOBAL__N__0da6dcca_4_k_cu_86bc3695_233846ignoreE - _ZN40_INTERNAL_0da6dcca_4_k_cu_86bc3695_233844cuda3std3__45__cpo5beginE)
_ZN40_INTERNAL_0da6dcca_4_k_cu_86bc3695_233844cuda3std3__45__cpo5beginE:
	.zero		1
	.type		_ZN40_INTERNAL_0da6dcca_4_k_cu_86bc3695_233844cuda3std3__442_GLOBAL__N__0da6dcca_4_k_cu_86bc3695_233846ignoreE,@object
	.size		_ZN40_INTERNAL_0da6dcca_4_k_cu_86bc3695_233844cuda3std3__442_GLOBAL__N__0da6dcca_4_k_cu_86bc3695_233846ignoreE,(_ZN40_INTERNAL_0da6dcca_4_k_cu_86bc3695_233844cute7productE - _ZN40_INTERNAL_0da6dcca_4_k_cu_86bc3695_233844cuda3std3__442_GLOBAL__N__0da6dcca_4_k_cu_86bc3695_233846ignoreE)
_ZN40_INTERNAL_0da6dcca_4_k_cu_86bc3695_233844cuda3std3__442_GLOBAL__N__0da6dcca_4_k_cu_86bc3695_233846ignoreE:
	.zero		1
	.type		_ZN40_INTERNAL_0da6dcca_4_k_cu_86bc3695_233844cute7productE,@object
	.size		_ZN40_INTERNAL_0da6dcca_4_k_cu_86bc3695_233844cute7productE,(_ZN40_INTERNAL_0da6dcca_4_k_cu_86bc3695_233844cuda3std3__45__cpo3endE - _ZN40_INTERNAL_0da6dcca_4_k_cu_86bc3695_233844cute7productE)
_ZN40_INTERNAL_0da6dcca_4_k_cu_86bc3695_233844cute7productE:
	.zero		1
	.type		_ZN40_INTERNAL_0da6dcca_4_k_cu_86bc3695_233844cuda3std3__45__cpo3endE,@object
	.size		_ZN40_INTERNAL_0da6dcca_4_k_cu_86bc3695_233844cuda3std3__45__cpo3endE,(_ZN40_INTERNAL_0da6dcca_4_k_cu_86bc3695_233844cuda3std3__419piecewise_constructE - _ZN40_INTERNAL_0da6dcca_4_k_cu_86bc3695_233844cuda3std3__45__cpo3endE)
_ZN40_INTERNAL_0da6dcca_4_k_cu_86bc3695_233844cuda3std3__45__cpo3endE:
	.zero		1
	.type		_ZN40_INTERNAL_0da6dcca_4_k_cu_86bc3695_233844cuda3std3__419piecewise_constructE,@object
	.size		_ZN40_INTERNAL_0da6dcca_4_k_cu_86bc3695_233844cuda3std3__419piecewise_constructE,(_ZN40_INTERNAL_0da6dcca_4_k_cu_86bc3695_233844cuda3std3__45__cpo4cendE - _ZN40_INTERNAL_0da6dcca_4_k_cu_86bc3695_233844cuda3std3__419piecewise_constructE)
_ZN40_INTERNAL_0da6dcca_4_k_cu_86bc3695_233844cuda3std3__419piecewise_constructE:
	.zero		1
	.type		_ZN40_INTERNAL_0da6dcca_4_k_cu_86bc3695_233844cuda3std3__45__cpo4cendE,@object
	.size		_ZN40_INTERNAL_0da6dcca_4_k_cu_86bc3695_233844cuda3std3__45__cpo4cendE,(_ZN40_INTERNAL_0da6dcca_4_k_cu_86bc3695_233844cuda3std6ranges3__45__cpo4swapE - _ZN40_INTERNAL_0da6dcca_4_k_cu_86bc3695_233844cuda3std3__45__cpo4cendE)
_ZN40_INTERNAL_0da6dcca_4_k_cu_86bc3695_233844cuda3std3__45__cpo4cendE:
	.zero		1
	.type		_ZN40_INTERNAL_0da6dcca_4_k_cu_86bc3695_233844cuda3std6ranges3__45__cpo4swapE,@object
	.size		_ZN40_INTERNAL_0da6dcca_4_k_cu_86bc3695_233844cuda3std6ranges3__45__cpo4swapE,(.L_8 - _ZN40_INTERNAL_0da6dcca_4_k_cu_86bc3695_233844cuda3std6ranges3__45__cpo4swapE)
_ZN40_INTERNAL_0da6dcca_4_k_cu_86bc3695_233844cuda3std6ranges3__45__cpo4swapE:
	.zero		1
.L_8:


//--------------------- .nv.constant0._ZN7cutlass13device_kernelINS_4gemm6kernel13GemmUniversalIN4cute5tupleIJiiiiEEENS1_10collective13CollectiveMmaINS1_34MainloopSm90TmaGmmaWarpSpecializedILi7ENS5_IJNS4_1CILi1EEESB_SB_EEENS1_35KernelTmaWarpSpecializedCooperativeEEENS5_IJNSA_ILi256EEENSA_ILi64EEENSA_ILi128EEEEEENS_10tfloat32_tENS5_IJlSB_lEEESJ_SK_NS4_8TiledMMAINS4_8MMA_AtomIJNS4_4SM904GMMA29MMA_64x64x8_F32TF32TF32_SS_TNILNSO_7ScaleInE1ELSQ_1EEEEEENS4_6LayoutINS5_IJNSA_ILi2EEESB_SB_EEENS5_IJSB_NSA_ILi0EEESW_EEEEENS5_IJNS4_10UnderscoreESZ_SZ_EEEEENS4_13SM90_TMA_LOADENS4_14ComposedLayoutINS4_7SwizzleILi3ELi4ELi3EEENS4_18smem_ptr_flag_bitsILi32EEENST_INS5_IJNSA_ILi8EEENSA_ILi32EEEEEENS5_IJS19_SB_EEEEEEEvNS4_8identityES12_S1D_vS1E_EENS_8epilogue10collective6detail29Sm90TmaWarpSpecializedAdapterINS1H_15DefaultEpilogueISJ_SK_SK_NS1G_6thread17LinearCombinationISJ_Li1EffLNS1L_9ScaleType4KindE0ELNS_15FloatRoundStyleE2ESJ_EENS1_15EpilogueDefaultEEEEEvvEEEEvNT_6ParamsE --------------------------
	.section	.nv.constant0._ZN7cutlass13device_kernelINS_4gemm6kernel13GemmUniversalIN4cute5tupleIJiiiiEEENS1_10collective13CollectiveMmaINS1_34MainloopSm90TmaGmmaWarpSpecializedILi7ENS5_IJNS4_1CILi1EEESB_SB_EEENS1_35KernelTmaWarpSpecializedCooperativeEEENS5_IJNSA_ILi256EEENSA_ILi64EEENSA_ILi128EEEEEENS_10tfloat32_tENS5_IJlSB_lEEESJ_SK_NS4_8TiledMMAINS4_8MMA_AtomIJNS4_4SM904GMMA29MMA_64x64x8_F32TF32TF32_SS_TNILNSO_7ScaleInE1ELSQ_1EEEEEENS4_6LayoutINS5_IJNSA_ILi2EEESB_SB_EEENS5_IJSB_NSA_ILi0EEESW_EEEEENS5_IJNS4_10UnderscoreESZ_SZ_EEEEENS4_13SM90_TMA_LOADENS4_14ComposedLayoutINS4_7SwizzleILi3ELi4ELi3EEENS4_18smem_ptr_flag_bitsILi32EEENST_INS5_IJNSA_ILi8EEENSA_ILi32EEEEEENS5_IJS19_SB_EEEEEEEvNS4_8identityES12_S1D_vS1E_EENS_8epilogue10collective6detail29Sm90TmaWarpSpecializedAdapterINS1H_15DefaultEpilogueISJ_SK_SK_NS1G_6thread17LinearCombinationISJ_Li1EffLNS1L_9ScaleType4KindE0ELNS_15FloatRoundStyleE2ESJ_EENS1_15EpilogueDefaultEEEEEvvEEEEvNT_6ParamsE,"a",@progbits
	.sectionflags	@""
	.align	4
.nv.constant0._ZN7cutlass13device_kernelINS_4gemm6kernel13GemmUniversalIN4cute5tupleIJiiiiEEENS1_10collective13CollectiveMmaINS1_34MainloopSm90TmaGmmaWarpSpecializedILi7ENS5_IJNS4_1CILi1EEESB_SB_EEENS1_35KernelTmaWarpSpecializedCooperativeEEENS5_IJNSA_ILi256EEENSA_ILi64EEENSA_ILi128EEEEEENS_10tfloat32_tENS5_IJlSB_lEEESJ_SK_NS4_8TiledMMAINS4_8MMA_AtomIJNS4_4SM904GMMA29MMA_64x64x8_F32TF32TF32_SS_TNILNSO_7ScaleInE1ELSQ_1EEEEEENS4_6LayoutINS5_IJNSA_ILi2EEESB_SB_EEENS5_IJSB_NSA_ILi0EEESW_EEEEENS5_IJNS4_10UnderscoreESZ_SZ_EEEEENS4_13SM90_TMA_LOADENS4_14ComposedLayoutINS4_7SwizzleILi3ELi4ELi3EEENS4_18smem_ptr_flag_bitsILi32EEENST_INS5_IJNSA_ILi8EEENSA_ILi32EEEEEENS5_IJS19_SB_EEEEEEEvNS4_8identityES12_S1D_vS1E_EENS_8epilogue10collective6detail29Sm90TmaWarpSpecializedAdapterINS1H_15DefaultEpilogueISJ_SK_SK_NS1G_6thread17LinearCombinationISJ_Li1EffLNS1L_9ScaleType4KindE0ELNS_15FloatRoundStyleE2ESJ_EENS1_15EpilogueDefaultEEEEEvvEEEEvNT_6ParamsE:
	.zero		1664


//--------------------- SYMBOLS --------------------------

	.type		.nv.reservedSmem.offset0,@object
	.size		.nv.reservedSmem.offset0,0x4
	.type		__assertfail,@function
